	.target	sm_100a

	.elftype	@"ET_EXEC"


//--------------------- .note.nv.tkinfo           --------------------------
	.section	.note.nv.tkinfo,"",@"SHT_NOTE"
	.sectionflags	@"SHF_NOTE_NV_TKINFO"
	.tkinfo
        /*0018*/ 	.word	0x00000002
        /*0030*/ 	.string	""
        /*0030*/ 	.string	"ptxas"
        /*0030*/ 	.string	"Cuda compilation tools, release 13.0, V13.0.88"
        /*0030*/ 	.string	"Build cuda_13.0.r13.0/compiler.36424714_0"
        /*0030*/ 	.string	"-arch sm_100a -m 64 "



//--------------------- .note.nv.cuinfo           --------------------------
	.section	.note.nv.cuinfo,"",@"SHT_NOTE"
	.sectionflags	@"SHF_NOTE_NV_CUINFO"
        /*0018*/ 	.short	0x0002
        /*001a*/ 	.short	0x0064
        /*001c*/ 	.short	0x0082
	.zero		2


//--------------------- .nv.info                  --------------------------
	.section	.nv.info,"",@"SHT_CUDA_INFO"
	.align	4


	//----- nvinfo : EIATTR_REGCOUNT
	.align		4
        /*0000*/ 	.byte	0x04, 0x2f
        /*0002*/ 	.short	(.L_19 - .L_18)
	.align		4
.L_18:
        /*0004*/ 	.word	index@(_ZN7cutlass13device_kernelINS_4gemm6kernel13GemmUniversalIN4cute5tupleIJiiiiEEENS1_10collective13CollectiveMmaINS1_35MainloopSm100TmaUmmaWarpSpecializedILi3ELi2ELi2ENS5_IJNS4_1CILi1EEESB_SB_EEEEENS5_IJNSA_ILi128EEENSA_ILi256EEENSA_ILi32EEEEEEfNS5_IJlSB_lEEEfSI_NS4_8TiledMMAINS4_8MMA_AtomIJNS4_17SM100_MMA_TF32_SSINS_10tfloat32_tESM_fLi128ELi256ELNS4_4UMMA5MajorE0ELSO_0ELNSN_7ScaleInE0ELSP_0EEEEEENS4_6LayoutISC_NS5_IJNSA_ILi0EEEST_ST_EEEEENS5_IJNS4_10UnderscoreESW_SW_EEEEENS4_13SM90_TMA_LOADENS4_14ComposedLayoutINS4_7SwizzleILi3ELi4ELi3EEENS4_18smem_ptr_flag_bitsILi32EEENSS_INS5_IJNSA_ILi8EEESG_EEENS5_IJSG_SB_EEEEEEEvNS4_8identityESZ_S19_vS1A_EENS_8epilogue10collective18CollectiveEpilogueINS1C_23Sm100TmaWarpSpecializedILi4ELi2ELi32ELb1ELb0EEEJSH_NS5_IJNSS_ISE_SB_EENSS_ISG_SB_EEEEEfSI_fSI_NS1C_6fusion15FusionCallbacksIS1G_NS1K_17LinearCombinationIffffLNS_15FloatRoundStyleE2EEESH_S1J_JEEENS4_5SM1004TMEM4LOAD26SM100_TMEM_LOAD_32dp32b32xESZ_S19_NS4_39AutoVectorizingCopyWithAssumedAlignmentILi128EEENS4_14SM90_TMA_STOREES19_S1V_S1V_EEEvvEEEEvNT_6ParamsE)
        /*0008*/ 	.word	0x00000099


	//----- nvinfo : EIATTR_FRAME_SIZE
	.align		4
.L_19:
        /*000c*/ 	.byte	0x04, 0x11
        /*000e*/ 	.short	(.L_21 - .L_20)
	.align		4
.L_20:
        /*0010*/ 	.word	index@($__internal_2_$__cuda_sm10x_tcgen05_guardrail_trap_unallocated_columns_being_dealloced)
        /*0014*/ 	.word	0x00000000


	//----- nvinfo : EIATTR_FRAME_SIZE
	.align		4
.L_21:
        /*0018*/ 	.byte	0x04, 0x11
        /*001a*/ 	.short	(.L_23 - .L_22)
	.align		4
.L_22:
        /*001c*/ 	.word	index@($__internal_1_$__cuda_sm10x_tcgen05_guardrail_trap_phase_invalid_during_alloc)
        /*0020*/ 	.word	0x00000000


	//----- nvinfo : EIATTR_FRAME_SIZE
	.align		4
.L_23:
        /*0024*/ 	.byte	0x04, 0x11
        /*0026*/ 	.short	(.L_25 - .L_24)
	.align		4
.L_24:
        /*0028*/ 	.word	index@($__internal_0_$__cuda_sm10x_tcgen05_guardrail_trap_col_being_dealloced_not_returned_by_alloc)
        /*002c*/ 	.word	0x00000000


	//----- nvinfo : EIATTR_FRAME_SIZE
	.align		4
.L_25:
        /*0030*/ 	.byte	0x04, 0x11
        /*0032*/ 	.short	(.L_27 - .L_26)
	.align		4
.L_26:
        /*0034*/ 	.word	index@(_ZN7cutlass13device_kernelINS_4gemm6kernel13GemmUniversalIN4cute5tupleIJiiiiEEENS1_10collective13CollectiveMmaINS1_35MainloopSm100TmaUmmaWarpSpecializedILi3ELi2ELi2ENS5_IJNS4_1CILi1EEESB_SB_EEEEENS5_IJNSA_ILi128EEENSA_ILi256EEENSA_ILi32EEEEEEfNS5_IJlSB_lEEEfSI_NS4_8TiledMMAINS4_8MMA_AtomIJNS4_17SM100_MMA_TF32_SSINS_10tfloat32_tESM_fLi128ELi256ELNS4_4UMMA5MajorE0ELSO_0ELNSN_7ScaleInE0ELSP_0EEEEEENS4_6LayoutISC_NS5_IJNSA_ILi0EEEST_ST_EEEEENS5_IJNS4_10UnderscoreESW_SW_EEEEENS4_13SM90_TMA_LOADENS4_14ComposedLayoutINS4_7SwizzleILi3ELi4ELi3EEENS4_18smem_ptr_flag_bitsILi32EEENSS_INS5_IJNSA_ILi8EEESG_EEENS5_IJSG_SB_EEEEEEEvNS4_8identityESZ_S19_vS1A_EENS_8epilogue10collective18CollectiveEpilogueINS1C_23Sm100TmaWarpSpecializedILi4ELi2ELi32ELb1ELb0EEEJSH_NS5_IJNSS_ISE_SB_EENSS_ISG_SB_EEEEEfSI_fSI_NS1C_6fusion15FusionCallbacksIS1G_NS1K_17LinearCombinationIffffLNS_15FloatRoundStyleE2EEESH_S1J_JEEENS4_5SM1004TMEM4LOAD26SM100_TMEM_LOAD_32dp32b32xESZ_S19_NS4_39AutoVectorizingCopyWithAssumedAlignmentILi128EEENS4_14SM90_TMA_STOREES19_S1V_S1V_EEEvvEEEEvNT_6ParamsE)
        /*0038*/ 	.word	0x00000000


	//----- nvinfo : EIATTR_MIN_STACK_SIZE
	.align		4
.L_27:
        /*003c*/ 	.byte	0x04, 0x12
        /*003e*/ 	.short	(.L_29 - .L_28)
	.align		4
.L_28:
        /*0040*/ 	.word	index@(_ZN7cutlass13device_kernelINS_4gemm6kernel13GemmUniversalIN4cute5tupleIJiiiiEEENS1_10collective13CollectiveMmaINS1_35MainloopSm100TmaUmmaWarpSpecializedILi3ELi2ELi2ENS5_IJNS4_1CILi1EEESB_SB_EEEEENS5_IJNSA_ILi128EEENSA_ILi256EEENSA_ILi32EEEEEEfNS5_IJlSB_lEEEfSI_NS4_8TiledMMAINS4_8MMA_AtomIJNS4_17SM100_MMA_TF32_SSINS_10tfloat32_tESM_fLi128ELi256ELNS4_4UMMA5MajorE0ELSO_0ELNSN_7ScaleInE0ELSP_0EEEEEENS4_6LayoutISC_NS5_IJNSA_ILi0EEEST_ST_EEEEENS5_IJNS4_10UnderscoreESW_SW_EEEEENS4_13SM90_TMA_LOADENS4_14ComposedLayoutINS4_7SwizzleILi3ELi4ELi3EEENS4_18smem_ptr_flag_bitsILi32EEENSS_INS5_IJNSA_ILi8EEESG_EEENS5_IJSG_SB_EEEEEEEvNS4_8identityESZ_S19_vS1A_EENS_8epilogue10collective18CollectiveEpilogueINS1C_23Sm100TmaWarpSpecializedILi4ELi2ELi32ELb1ELb0EEEJSH_NS5_IJNSS_ISE_SB_EENSS_ISG_SB_EEEEEfSI_fSI_NS1C_6fusion15FusionCallbacksIS1G_NS1K_17LinearCombinationIffffLNS_15FloatRoundStyleE2EEESH_S1J_JEEENS4_5SM1004TMEM4LOAD26SM100_TMEM_LOAD_32dp32b32xESZ_S19_NS4_39AutoVectorizingCopyWithAssumedAlignmentILi128EEENS4_14SM90_TMA_STOREES19_S1V_S1V_EEEvvEEEEvNT_6ParamsE)
        /*0044*/ 	.word	0x00000000
.L_29:


//--------------------- .nv.compat                --------------------------
	.section	.nv.compat,"",@"SHT_CUDA_COMPAT_INFO"
	.align	4
        /*0000*/ 	.byte	0x02, 0x09, 0x01, 0x00, 0x02, 0x02, 0x02, 0x00, 0x02, 0x05, 0x05, 0x00, 0x03, 0x07, 0x01, 0x01
        /*0010*/ 	.byte	0x02, 0x03, 0x01, 0x00, 0x02, 0x06, 0x01, 0x00, 0x04, 0x0b, 0x08, 0x00, 0x09, 0x00, 0x00, 0x00
        /*0020*/ 	.byte	0x00, 0x00, 0x00, 0x00


//--------------------- .nv.info._ZN7cutlass13device_kernelINS_4gemm6kernel13GemmUniversalIN4cute5tupleIJiiiiEEENS1_10collective13CollectiveMmaINS1_35MainloopSm100TmaUmmaWarpSpecializedILi3ELi2ELi2ENS5_IJNS4_1CILi1EEESB_SB_EEEEENS5_IJNSA_ILi128EEENSA_ILi256EEENSA_ILi32EEEEEEfNS5_IJlSB_lEEEfSI_NS4_8TiledMMAINS4_8MMA_AtomIJNS4_17SM100_MMA_TF32_SSINS_10tfloat32_tESM_fLi128ELi256ELNS4_4UMMA5MajorE0ELSO_0ELNSN_7ScaleInE0ELSP_0EEEEEENS4_6LayoutISC_NS5_IJNSA_ILi0EEEST_ST_EEEEENS5_IJNS4_10UnderscoreESW_SW_EEEEENS4_13SM90_TMA_LOADENS4_14ComposedLayoutINS4_7SwizzleILi3ELi4ELi3EEENS4_18smem_ptr_flag_bitsILi32EEENSS_INS5_IJNSA_ILi8EEESG_EEENS5_IJSG_SB_EEEEEEEvNS4_8identityESZ_S19_vS1A_EENS_8epilogue10collective18CollectiveEpilogueINS1C_23Sm100TmaWarpSpecializedILi4ELi2ELi32ELb1ELb0EEEJSH_NS5_IJNSS_ISE_SB_EENSS_ISG_SB_EEEEEfSI_fSI_NS1C_6fusion15FusionCallbacksIS1G_NS1K_17LinearCombinationIffffLNS_15FloatRoundStyleE2EEESH_S1J_JEEENS4_5SM1004TMEM4LOAD26SM100_TMEM_LOAD_32dp32b32xESZ_S19_NS4_39AutoVectorizingCopyWithAssumedAlignmentILi128EEENS4_14SM90_TMA_STOREES19_S1V_S1V_EEEvvEEEEvNT_6ParamsE --------------------------
	.section	.nv.info._ZN7cutlass13device_kernelINS_4gemm6kernel13GemmUniversalIN4cute5tupleIJiiiiEEENS1_10collective13CollectiveMmaINS1_35MainloopSm100TmaUmmaWarpSpecializedILi3ELi2ELi2ENS5_IJNS4_1CILi1EEESB_SB_EEEEENS5_IJNSA_ILi128EEENSA_ILi256EEENSA_ILi32EEEEEEfNS5_IJlSB_lEEEfSI_NS4_8TiledMMAINS4_8MMA_AtomIJNS4_17SM100_MMA_TF32_SSINS_10tfloat32_tESM_fLi128ELi256ELNS4_4UMMA5MajorE0ELSO_0ELNSN_7ScaleInE0ELSP_0EEEEEENS4_6LayoutISC_NS5_IJNSA_ILi0EEEST_ST_EEEEENS5_IJNS4_10UnderscoreESW_SW_EEEEENS4_13SM90_TMA_LOADENS4_14ComposedLayoutINS4_7SwizzleILi3ELi4ELi3EEENS4_18smem_ptr_flag_bitsILi32EEENSS_INS5_IJNSA_ILi8EEESG_EEENS5_IJSG_SB_EEEEEEEvNS4_8identityESZ_S19_vS1A_EENS_8epilogue10collective18CollectiveEpilogueINS1C_23Sm100TmaWarpSpecializedILi4ELi2ELi32ELb1ELb0EEEJSH_NS5_IJNSS_ISE_SB_EENSS_ISG_SB_EEEEEfSI_fSI_NS1C_6fusion15FusionCallbacksIS1G_NS1K_17LinearCombinationIffffLNS_15FloatRoundStyleE2EEESH_S1J_JEEENS4_5SM1004TMEM4LOAD26SM100_TMEM_LOAD_32dp32b32xESZ_S19_NS4_39AutoVectorizingCopyWithAssumedAlignmentILi128EEENS4_14SM90_TMA_STOREES19_S1V_S1V_EEEvvEEEEvNT_6ParamsE,"",@"SHT_CUDA_INFO"
	.sectionflags	@""
	.align	4


	//----- nvinfo : EIATTR_CUDA_API_VERSION
	.align		4
        /*0000*/ 	.byte	0x04, 0x37
        /*0002*/ 	.short	(.L_31 - .L_30)
.L_30:
        /*0004*/ 	.word	0x00000082


	//----- nvinfo : EIATTR_KPARAM_INFO
	.align		4
.L_31:
        /*0008*/ 	.byte	0x04, 0x17
        /*000a*/ 	.short	(.L_33 - .L_32)
.L_32:
        /*000c*/ 	.word	0x00000000
        /*0010*/ 	.short	0x0000
        /*0012*/ 	.short	0x0000
        /*0014*/ 	.byte	0x00, 0xf0, 0x01, 0x20


	//----- nvinfo : EIATTR_AT_ENTRY_FRAGMENTS
	.align		4
.L_33:
        /*0018*/ 	.byte	0x04, 0x4f
        /*001a*/ 	.short	(.L_35 - .L_34)


	//   ....[0]....
.L_34:
        /*001c*/ 	.word	0x00000006


	//----- nvinfo : EIATTR_RESERVED_SMEM_USED
	.align		4
.L_35:
        /*0020*/ 	.byte	0x01, 0x41
	.zero		2


	//----- nvinfo : EIATTR_SPARSE_MMA_MASK
	.align		4
        /*0024*/ 	.byte	0x03, 0x50
        /*0026*/ 	.short	0x0000


	//----- nvinfo : EIATTR_TCGEN05_1CTA_USED
	.align		4
        /*0028*/ 	.byte	0x01, 0x51
	.zero		2


	//----- nvinfo : EIATTR_MAXREG_COUNT
	.align		4
        /*002c*/ 	.byte	0x03, 0x1b
        /*002e*/ 	.short	0x00ff


	//----- nvinfo : EIATTR_NUM_BARRIERS
	.align		4
        /*0030*/ 	.byte	0x02, 0x4c
        /*0032*/ 	.byte	0x07
	.zero		1


	//----- nvinfo : EIATTR_EXTERNS
	.align		4
        /*0034*/ 	.byte	0x04, 0x0f
        /*0036*/ 	.short	(.L_37 - .L_36)


	//   ....[0]....
	.align		4
.L_36:
        /*0038*/ 	.word	index@(__assertfail)


	//----- nvinfo : EIATTR_MERCURY_ISA_VERSION
	.align		4
.L_37:
        /*003c*/ 	.byte	0x03, 0x5f
        /*003e*/ 	.short	0x0101


	//----- nvinfo : EIATTR_INT_WARP_WIDE_INSTR_OFFSETS
	.align		4
        /*0040*/ 	.byte	0x04, 0x31
        /*0042*/ 	.short	(.L_39 - .L_38)


	//   ....[0]....
.L_38:
        /*0044*/ 	.word	0x00001d80


	//   ....[1]....
        /*0048*/ 	.word	0x00003620


	//   ....[2]....
        /*004c*/ 	.word	0x00003640


	//   ....[3]....
        /*0050*/ 	.word	0x00003670


	//   ....[4]....
        /*0054*/ 	.word	0x00003fa0


	//   ....[5]....
        /*0058*/ 	.word	0x00004010


	//   ....[6]....
        /*005c*/ 	.word	0x00004100


	//   ....[7]....
        /*0060*/ 	.word	0x00004180


	//   ....[8]....
        /*0064*/ 	.word	0x00004270


	//   ....[9]....
        /*0068*/ 	.word	0x000042f0


	//   ....[10]....
        /*006c*/ 	.word	0x000043f0


	//   ....[11]....
        /*0070*/ 	.word	0x00004480


	//   ....[12]....
        /*0074*/ 	.word	0x00004580


	//   ....[13]....
        /*0078*/ 	.word	0x00004660


	//   ....[14]....
        /*007c*/ 	.word	0x00004700


	//   ....[15]....
        /*0080*/ 	.word	0x000047f0


	//   ....[16]....
        /*0084*/ 	.word	0x00004890


	//   ....[17]....
        /*0088*/ 	.word	0x000049a0


	//   ....[18]....
        /*008c*/ 	.word	0x00004b00


	//   ....[19]....
        /*0090*/ 	.word	0x00004c50


	//----- nvinfo : EIATTR_COOP_GROUP_MASK_REGIDS
	.align		4
.L_39:
        /*0094*/ 	.byte	0x04, 0x29
        /*0096*/ 	.short	(.L_41 - .L_40)


	//   ....[0]....
.L_40:
        /*0098*/ 	.word	0xffffffff


	//   ....[1]....
        /*009c*/ 	.word	0xffffffff


	//   ....[2]....
        /*00a0*/ 	.word	0xffffffff


	//   ....[3]....
        /*00a4*/ 	.word	0xffffffff


	//   ....[4]....
        /*00a8*/ 	.word	0xffffffff


	//   ....[5]....
        /*00ac*/ 	.word	0xffffffff


	//   ....[6]....
        /*00b0*/ 	.word	0xffffffff


	//   ....[7]....
        /*00b4*/ 	.word	0xffffffff


	//   ....[8]....
        /*00b8*/ 	.word	0xffffffff


	//   ....[9]....
        /*00bc*/ 	.word	0xffffffff


	//   ....[10]....
        /*00c0*/ 	.word	0xffffffff


	//   ....[11]....
        /*00c4*/ 	.word	0xffffffff


	//   ....[12]....
        /*00c8*/ 	.word	0xffffffff


	//----- nvinfo : EIATTR_COOP_GROUP_INSTR_OFFSETS
	.align		4
.L_41:
        /*00cc*/ 	.byte	0x04, 0x28
        /*00ce*/ 	.short	(.L_43 - .L_42)


	//   ....[0]....
.L_42:
        /*00d0*/ 	.word	0x00000090


	//   ....[1]....
        /*00d4*/ 	.word	0x000004d0


	//   ....[2]....
        /*00d8*/ 	.word	0x00000620


	//   ....[3]....
        /*00dc*/ 	.word	0x000007c0


	//   ....[4]....
        /*00e0*/ 	.word	0x000008c0


	//   ....[5]....
        /*00e4*/ 	.word	0x00000a30


	//   ....[6]....
        /*00e8*/ 	.word	0x00000b90


	//   ....[7]....
        /*00ec*/ 	.word	0x00001c60


	//   ....[8]....
        /*00f0*/ 	.word	0x000029b0


	//   ....[9]....
        /*00f4*/ 	.word	0x00002bc0


	//   ....[10]....
        /*00f8*/ 	.word	0x00002bf0


	//   ....[11]....
        /*00fc*/ 	.word	0x00003500


	//   ....[12]....
        /*0100*/ 	.word	0x00003730


	//----- nvinfo : EIATTR_VRC_CTA_INIT_COUNT
	.align		4
.L_43:
        /*0104*/ 	.byte	0x02, 0x4a
        /*0106*/ 	.byte	0x80
	.zero		1


	//----- nvinfo : EIATTR_SYSCALL_OFFSETS
	.align		4
        /*0108*/ 	.byte	0x04, 0x46
        /*010a*/ 	.short	(.L_45 - .L_44)


	//   ....[0]....
.L_44:
        /*010c*/ 	.word	0x000056f0


	//   ....[1]....
        /*0110*/ 	.word	0x000057e0


	//   ....[2]....
        /*0114*/ 	.word	0x00006150


	//   ....[3]....
        /*0118*/ 	.word	0x00006ba0


	//   ....[4]....
        /*011c*/ 	.word	0x000075c0


	//   ....[5]....
        /*0120*/ 	.word	0x00008010


	//   ....[6]....
        /*0124*/ 	.word	0x00008a70


	//   ....[7]....
        /*0128*/ 	.word	0x00009500


	//   ....[8]....
        /*012c*/ 	.word	0x00009f60


	//   ....[9]....
        /*0130*/ 	.word	0x0000a970


	//----- nvinfo : EIATTR_MBARRIER_INSTR_OFFSETS
	.align		4
.L_45:
        /*0134*/ 	.byte	0x04, 0x39
        /*0136*/ 	.short	(.L_47 - .L_46)


	//   ....[0]....
.L_46:
        /*0138*/ 	.word	0x000005b0
        /*013c*/ 	.word	0x000000ff
        /*0140*/ 	.word	0x00000000
        /*0144*/ 	.short	0x0100
        /*0146*/ 	.byte	0x05
	.zero		1


	//   ....[1]....
        /*0148*/ 	.word	0x000005c0
        /*014c*/ 	.word	0x000000ff
        /*0150*/ 	.word	0x00000018
        /*0154*/ 	.short	0x0100
        /*0156*/ 	.byte	0x05
	.zero		1


	//   ....[2]....
        /*0158*/ 	.word	0x000005d0
        /*015c*/ 	.word	0x000000ff
        /*0160*/ 	.word	0x00000008
        /*0164*/ 	.short	0x0100
        /*0166*/ 	.byte	0x05
	.zero		1


	//   ....[3]....
        /*0168*/ 	.word	0x000005e0
        /*016c*/ 	.word	0x000000ff
        /*0170*/ 	.word	0x00000020
        /*0174*/ 	.short	0x0100
        /*0176*/ 	.byte	0x05
	.zero		1


	//   ....[4]....
        /*0178*/ 	.word	0x000005f0
        /*017c*/ 	.word	0x000000ff
        /*0180*/ 	.word	0x00000010
        /*0184*/ 	.short	0x0100
        /*0186*/ 	.byte	0x05
	.zero		1


	//   ....[5]....
        /*0188*/ 	.word	0x00000600
        /*018c*/ 	.word	0x000000ff
        /*0190*/ 	.word	0x00000028
        /*0194*/ 	.short	0x0100
        /*0196*/ 	.byte	0x05
	.zero		1


	//   ....[6]....
        /*0198*/ 	.word	0x00000730
        /*019c*/ 	.word	0x000000ff
        /*01a0*/ 	.word	0x00000030
        /*01a4*/ 	.short	0x0100
        /*01a6*/ 	.byte	0x07
	.zero		1


	//   ....[7]....
        /*01a8*/ 	.word	0x00000740
        /*01ac*/ 	.word	0x000000ff
        /*01b0*/ 	.word	0x00000050
        /*01b4*/ 	.short	0x0100
        /*01b6*/ 	.byte	0x07
	.zero		1


	//   ....[8]....
        /*01b8*/ 	.word	0x00000750
        /*01bc*/ 	.word	0x000000ff
        /*01c0*/ 	.word	0x00000038
        /*01c4*/ 	.short	0x0100
        /*01c6*/ 	.byte	0x07
	.zero		1


	//   ....[9]....
        /*01c8*/ 	.word	0x00000760
        /*01cc*/ 	.word	0x000000ff
        /*01d0*/ 	.word	0x00000058
        /*01d4*/ 	.short	0x0100
        /*01d6*/ 	.byte	0x07
	.zero		1


	//   ....[10]....
        /*01d8*/ 	.word	0x00000770
        /*01dc*/ 	.word	0x000000ff
        /*01e0*/ 	.word	0x00000040
        /*01e4*/ 	.short	0x0100
        /*01e6*/ 	.byte	0x07
	.zero		1


	//   ....[11]....
        /*01e8*/ 	.word	0x00000780
        /*01ec*/ 	.word	0x000000ff
        /*01f0*/ 	.word	0x00000060
        /*01f4*/ 	.short	0x0100
        /*01f6*/ 	.byte	0x07
	.zero		1


	//   ....[12]....
        /*01f8*/ 	.word	0x00000790
        /*01fc*/ 	.word	0x000000ff
        /*0200*/ 	.word	0x00000048
        /*0204*/ 	.short	0x0100
        /*0206*/ 	.byte	0x07
	.zero		1


	//   ....[13]....
        /*0208*/ 	.word	0x000007a0
        /*020c*/ 	.word	0x000000ff
        /*0210*/ 	.word	0x00000068
        /*0214*/ 	.short	0x0100
        /*0216*/ 	.byte	0x07
	.zero		1


	//   ....[14]....
        /*0218*/ 	.word	0x00000890
        /*021c*/ 	.word	0x000000ff
        /*0220*/ 	.word	0x00000070
        /*0224*/ 	.short	0x0100
        /*0226*/ 	.byte	0x05
	.zero		1


	//   ....[15]....
        /*0228*/ 	.word	0x000008a0
        /*022c*/ 	.word	0x000000ff
        /*0230*/ 	.word	0x00000078
        /*0234*/ 	.short	0x0100
        /*0236*/ 	.byte	0x05
	.zero		1


	//   ....[16]....
        /*0238*/ 	.word	0x000009e0
        /*023c*/ 	.word	0x000000ff
        /*0240*/ 	.word	0x00000080
        /*0244*/ 	.short	0x0100
        /*0246*/ 	.byte	0x05
	.zero		1


	//   ....[17]....
        /*0248*/ 	.word	0x000009f0
        /*024c*/ 	.word	0x000000ff
        /*0250*/ 	.word	0x00000090
        /*0254*/ 	.short	0x0100
        /*0256*/ 	.byte	0x05
	.zero		1


	//   ....[18]....
        /*0258*/ 	.word	0x00000a00
        /*025c*/ 	.word	0x000000ff
        /*0260*/ 	.word	0x00000088
        /*0264*/ 	.short	0x0100
        /*0266*/ 	.byte	0x05
	.zero		1


	//   ....[19]....
        /*0268*/ 	.word	0x00000a10
        /*026c*/ 	.word	0x000000ff
        /*0270*/ 	.word	0x00000098
        /*0274*/ 	.short	0x0100
        /*0276*/ 	.byte	0x05
	.zero		1


	//   ....[20]....
        /*0278*/ 	.word	0x00000b40
        /*027c*/ 	.word	0x000000ff
        /*0280*/ 	.word	0x000000a0
        /*0284*/ 	.short	0x0100
        /*0286*/ 	.byte	0x07
	.zero		1


	//   ....[21]....
        /*0288*/ 	.word	0x00000b50
        /*028c*/ 	.word	0x000000ff
        /*0290*/ 	.word	0x000000b0
        /*0294*/ 	.short	0x0100
        /*0296*/ 	.byte	0x07
	.zero		1


	//   ....[22]....
        /*0298*/ 	.word	0x00000b60
        /*029c*/ 	.word	0x000000ff
        /*02a0*/ 	.word	0x000000a8
        /*02a4*/ 	.short	0x0100
        /*02a6*/ 	.byte	0x07
	.zero		1


	//   ....[23]....
        /*02a8*/ 	.word	0x00000b70
        /*02ac*/ 	.word	0x000000ff
        /*02b0*/ 	.word	0x000000b8
        /*02b4*/ 	.short	0x0100
        /*02b6*/ 	.byte	0x07
	.zero		1


	//   ....[24]....
        /*02b8*/ 	.word	0x00000c60
        /*02bc*/ 	.word	0x000000ff
        /*02c0*/ 	.word	0x000000c0
        /*02c4*/ 	.short	0x0100
        /*02c6*/ 	.byte	0x05
	.zero		1


	//   ....[25]....
        /*02c8*/ 	.word	0x00000c70
        /*02cc*/ 	.word	0x000000ff
        /*02d0*/ 	.word	0x000000d0
        /*02d4*/ 	.short	0x0100
        /*02d6*/ 	.byte	0x05
	.zero		1


	//   ....[26]....
        /*02d8*/ 	.word	0x00000c80
        /*02dc*/ 	.word	0x000000ff
        /*02e0*/ 	.word	0x000000c8
        /*02e4*/ 	.short	0x0100
        /*02e6*/ 	.byte	0x05
	.zero		1


	//   ....[27]....
        /*02e8*/ 	.word	0x00000c90
        /*02ec*/ 	.word	0x000000ff
        /*02f0*/ 	.word	0x000000d8
        /*02f4*/ 	.short	0x0100
        /*02f6*/ 	.byte	0x05
	.zero		1


	//   ....[28]....
        /*02f8*/ 	.word	0x00001560
        /*02fc*/ 	.word	0x00000003
        /*0300*/ 	.word	0x000000d0
        /*0304*/ 	.short	0x010a
        /*0306*/ 	.byte	0xff
	.zero		1


	//   ....[29]....
        /*0308*/ 	.word	0x00001590
        /*030c*/ 	.word	0x00000003
        /*0310*/ 	.word	0x000000c0
        /*0314*/ 	.short	0x0101
        /*0316*/ 	.byte	0xff
	.zero		1


	//   ....[30]....
        /*0318*/ 	.word	0x00001660
        /*031c*/ 	.word	0x000000ff
        /*0320*/ 	.word	0x00000018
        /*0324*/ 	.short	0x010a
        /*0326*/ 	.byte	0x08
	.zero		1


	//   ....[31]....
        /*0328*/ 	.word	0x00001700
        /*032c*/ 	.word	0x000000ff
        /*0330*/ 	.word	0x00000018
        /*0334*/ 	.short	0x010a
        /*0336*/ 	.byte	0x21
	.zero		1


	//   ....[32]....
        /*0338*/ 	.word	0x00001850
        /*033c*/ 	.word	0x000000ff
        /*0340*/ 	.word	0x00000018
        /*0344*/ 	.short	0x010a
        /*0346*/ 	.byte	0x08
	.zero		1


	//   ....[33]....
        /*0348*/ 	.word	0x00001960
        /*034c*/ 	.word	0x000000ff
        /*0350*/ 	.word	0x00000078
        /*0354*/ 	.short	0x0101
        /*0356*/ 	.byte	0x04
	.zero		1


	//   ....[34]....
        /*0358*/ 	.word	0x00001980
        /*035c*/ 	.word	0x000000ff
        /*0360*/ 	.word	0x00000018
        /*0364*/ 	.short	0x010a
        /*0366*/ 	.byte	0x08
	.zero		1


	//   ....[35]....
        /*0368*/ 	.word	0x00001a00
        /*036c*/ 	.word	0x000000ff
        /*0370*/ 	.word	0x00000018
        /*0374*/ 	.short	0x010a
        /*0376*/ 	.byte	0x11
	.zero		1


	//   ....[36]....
        /*0378*/ 	.word	0x00001b50
        /*037c*/ 	.word	0x000000ff
        /*0380*/ 	.word	0x00000018
        /*0384*/ 	.short	0x010a
        /*0386*/ 	.byte	0x08
	.zero		1


	//   ....[37]....
        /*0388*/ 	.word	0x00001c90
        /*038c*/ 	.word	0x00000002
        /*0390*/ 	.word	0x00000080
        /*0394*/ 	.short	0x010a
        /*0396*/ 	.byte	0xff
	.zero		1


	//   ....[38]....
        /*0398*/ 	.word	0x00001d50
        /*039c*/ 	.word	0x00000002
        /*03a0*/ 	.word	0x00000000
        /*03a4*/ 	.short	0x0101
        /*03a6*/ 	.byte	0xff
	.zero		1


	//   ....[39]....
        /*03a8*/ 	.word	0x000022b0
        /*03ac*/ 	.word	0x000000ff
        /*03b0*/ 	.word	0x00000000
        /*03b4*/ 	.short	0x010a
        /*03b6*/ 	.byte	0x05
	.zero		1


	//   ....[40]....
        /*03b8*/ 	.word	0x00002340
        /*03bc*/ 	.word	0x000000ff
        /*03c0*/ 	.word	0x00000000
        /*03c4*/ 	.short	0x010a
        /*03c6*/ 	.byte	0x05
	.zero		1


	//   ....[41]....
        /*03c8*/ 	.word	0x000023e0
        /*03cc*/ 	.word	0x00000000
        /*03d0*/ 	.word	0x00000000
        /*03d4*/ 	.short	0x010a
        /*03d6*/ 	.byte	0xff
	.zero		1


	//   ....[42]....
        /*03d8*/ 	.word	0x00002500
        /*03dc*/ 	.word	0x00000000
        /*03e0*/ 	.word	0x000000c0
        /*03e4*/ 	.short	0x010a
        /*03e6*/ 	.byte	0xff
	.zero		1


	//   ....[43]....
        /*03e8*/ 	.word	0x00002560
        /*03ec*/ 	.word	0x00000004
        /*03f0*/ 	.word	0x00000000
        /*03f4*/ 	.short	0x0101
        /*03f6*/ 	.byte	0xff
	.zero		1


	//   ....[44]....
        /*03f8*/ 	.word	0x00002580
        /*03fc*/ 	.word	0x000000ff
        /*0400*/ 	.word	0x00000090
        /*0404*/ 	.short	0x010a
        /*0406*/ 	.byte	0x05
	.zero		1


	//   ....[45]....
        /*0408*/ 	.word	0x000026a0
        /*040c*/ 	.word	0x00000000
        /*0410*/ 	.word	0x00000080
        /*0414*/ 	.short	0x010a
        /*0416*/ 	.byte	0xff
	.zero		1


	//   ....[46]....
        /*0418*/ 	.word	0x000027b0
        /*041c*/ 	.word	0x00000000
        /*0420*/ 	.word	0x00000000
        /*0424*/ 	.short	0x0101
        /*0426*/ 	.byte	0xff
	.zero		1


	//   ....[47]....
        /*0428*/ 	.word	0x00002840
        /*042c*/ 	.word	0x000000ff
        /*0430*/ 	.word	0x00000090
        /*0434*/ 	.short	0x0106
        /*0436*/ 	.byte	0x05
	.zero		1


	//   ....[48]....
        /*0438*/ 	.word	0x00002860
        /*043c*/ 	.word	0x000000ff
        /*0440*/ 	.word	0x00000090
        /*0444*/ 	.short	0x010a
        /*0446*/ 	.byte	0x05
	.zero		1


	//   ....[49]....
        /*0448*/ 	.word	0x000028f0
        /*044c*/ 	.word	0x000000ff
        /*0450*/ 	.word	0x00000090
        /*0454*/ 	.short	0x0106
        /*0456*/ 	.byte	0x04
	.zero		1


	//   ....[50]....
        /*0458*/ 	.word	0x00002930
        /*045c*/ 	.word	0x00000000
        /*0460*/ 	.word	0x00000090
        /*0464*/ 	.short	0x010a
        /*0466*/ 	.byte	0xff
	.zero		1


	//   ....[51]....
        /*0468*/ 	.word	0x00002e70
        /*046c*/ 	.word	0x00000000
        /*0470*/ 	.word	0x00000080
        /*0474*/ 	.short	0x010a
        /*0476*/ 	.byte	0xff
	.zero		1


	//   ....[52]....
        /*0478*/ 	.word	0x00002f80
        /*047c*/ 	.word	0x00000003
        /*0480*/ 	.word	0x00000000
        /*0484*/ 	.short	0x0101
        /*0486*/ 	.byte	0xff
	.zero		1


	//   ....[53]....
        /*0488*/ 	.word	0x00002f90
        /*048c*/ 	.word	0x000000ff
        /*0490*/ 	.word	0x00000000
        /*0494*/ 	.short	0x010a
        /*0496*/ 	.byte	0x06
	.zero		1


	//   ....[54]....
        /*0498*/ 	.word	0x00002fb0
        /*049c*/ 	.word	0x000000ff
        /*04a0*/ 	.word	0x000000b0
        /*04a4*/ 	.short	0x010a
        /*04a6*/ 	.byte	0x07
	.zero		1


	//   ....[55]....
        /*04a8*/ 	.word	0x00003080
        /*04ac*/ 	.word	0x000000ff
        /*04b0*/ 	.word	0x00000000
        /*04b4*/ 	.short	0x010a
        /*04b6*/ 	.byte	0x06
	.zero		1


	//   ....[56]....
        /*04b8*/ 	.word	0x000031b0
        /*04bc*/ 	.word	0x000000ff
        /*04c0*/ 	.word	0x00000000
        /*04c4*/ 	.short	0x010a
        /*04c6*/ 	.byte	0x1a
	.zero		1


	//   ....[57]....
        /*04c8*/ 	.word	0x00003450
        /*04cc*/ 	.word	0x000000ff
        /*04d0*/ 	.word	0x00000000
        /*04d4*/ 	.short	0x010a
        /*04d6*/ 	.byte	0x06
	.zero		1


	//   ....[58]....
        /*04d8*/ 	.word	0x000034e0
        /*04dc*/ 	.word	0x000000ff
        /*04e0*/ 	.word	0x00000000
        /*04e4*/ 	.short	0x010a
        /*04e6*/ 	.byte	0x07
	.zero		1


	//   ....[59]....
        /*04e8*/ 	.word	0x00003940
        /*04ec*/ 	.word	0x00000000
        /*04f0*/ 	.word	0x00000080
        /*04f4*/ 	.short	0x010a
        /*04f6*/ 	.byte	0xff
	.zero		1


	//   ....[60]....
        /*04f8*/ 	.word	0x00003a00
        /*04fc*/ 	.word	0x00000000
        /*0500*/ 	.word	0x00000000
        /*0504*/ 	.short	0x0101
        /*0506*/ 	.byte	0xff
	.zero		1


	//   ....[61]....
        /*0508*/ 	.word	0x00003d20
        /*050c*/ 	.word	0x000000ff
        /*0510*/ 	.word	0x00000078
        /*0514*/ 	.short	0x010a
        /*0516*/ 	.byte	0x07
	.zero		1


	//   ....[62]....
        /*0518*/ 	.word	0x00003f20
        /*051c*/ 	.word	0x000000ff
        /*0520*/ 	.word	0x00000050
        /*0524*/ 	.short	0x010a
        /*0526*/ 	.byte	0x07
	.zero		1


	//   ....[63]....
        /*0528*/ 	.word	0x000040a0
        /*052c*/ 	.word	0x000000ff
        /*0530*/ 	.word	0x00000030
        /*0534*/ 	.short	0x010b
        /*0536*/ 	.byte	0x07
	.zero		1


	//   ....[64]....
        /*0538*/ 	.word	0x000040b0
        /*053c*/ 	.word	0x000000ff
        /*0540*/ 	.word	0x00000000
        /*0544*/ 	.short	0x0101
        /*0546*/ 	.byte	0x15
	.zero		1


	//   ....[65]....
        /*0548*/ 	.word	0x000040d0
        /*054c*/ 	.word	0x000000ff
        /*0550*/ 	.word	0x00000058
        /*0554*/ 	.short	0x010a
        /*0556*/ 	.byte	0x07
	.zero		1


	//   ....[66]....
        /*0558*/ 	.word	0x00004210
        /*055c*/ 	.word	0x000000ff
        /*0560*/ 	.word	0x00000038
        /*0564*/ 	.short	0x010b
        /*0566*/ 	.byte	0x07
	.zero		1


	//   ....[67]....
        /*0568*/ 	.word	0x00004220
        /*056c*/ 	.word	0x000000ff
        /*0570*/ 	.word	0x00000000
        /*0574*/ 	.short	0x0101
        /*0576*/ 	.byte	0x0f
	.zero		1


	//   ....[68]....
        /*0578*/ 	.word	0x00004240
        /*057c*/ 	.word	0x000000ff
        /*0580*/ 	.word	0x00000060
        /*0584*/ 	.short	0x010a
        /*0586*/ 	.byte	0x07
	.zero		1


	//   ....[69]....
        /*0588*/ 	.word	0x00004390
        /*058c*/ 	.word	0x000000ff
        /*0590*/ 	.word	0x00000040
        /*0594*/ 	.short	0x010b
        /*0596*/ 	.byte	0x07
	.zero		1


	//   ....[70]....
        /*0598*/ 	.word	0x000043a0
        /*059c*/ 	.word	0x000000ff
        /*05a0*/ 	.word	0x00000000
        /*05a4*/ 	.short	0x0101
        /*05a6*/ 	.byte	0x0e
	.zero		1


	//   ....[71]....
        /*05a8*/ 	.word	0x000043c0
        /*05ac*/ 	.word	0x000000ff
        /*05b0*/ 	.word	0x00000068
        /*05b4*/ 	.short	0x010a
        /*05b6*/ 	.byte	0x07
	.zero		1


	//   ....[72]....
        /*05b8*/ 	.word	0x00004520
        /*05bc*/ 	.word	0x000000ff
        /*05c0*/ 	.word	0x00000048
        /*05c4*/ 	.short	0x010b
        /*05c6*/ 	.byte	0x07
	.zero		1


	//   ....[73]....
        /*05c8*/ 	.word	0x00004530
        /*05cc*/ 	.word	0x000000ff
        /*05d0*/ 	.word	0x00000000
        /*05d4*/ 	.short	0x0101
        /*05d6*/ 	.byte	0x0d
	.zero		1


	//   ....[74]....
        /*05d8*/ 	.word	0x00004550
        /*05dc*/ 	.word	0x000000ff
        /*05e0*/ 	.word	0x00000050
        /*05e4*/ 	.short	0x010a
        /*05e6*/ 	.byte	0x07
	.zero		1


	//   ....[75]....
        /*05e8*/ 	.word	0x000046a0
        /*05ec*/ 	.word	0x000000ff
        /*05f0*/ 	.word	0x00000030
        /*05f4*/ 	.short	0x010b
        /*05f6*/ 	.byte	0x07
	.zero		1


	//   ....[76]....
        /*05f8*/ 	.word	0x000046b0
        /*05fc*/ 	.word	0x000000ff
        /*0600*/ 	.word	0x00000000
        /*0604*/ 	.short	0x0101
        /*0606*/ 	.byte	0x15
	.zero		1


	//   ....[77]....
        /*0608*/ 	.word	0x000046d0
        /*060c*/ 	.word	0x000000ff
        /*0610*/ 	.word	0x00000058
        /*0614*/ 	.short	0x010a
        /*0616*/ 	.byte	0x07
	.zero		1


	//   ....[78]....
        /*0618*/ 	.word	0x00004830
        /*061c*/ 	.word	0x000000ff
        /*0620*/ 	.word	0x00000038
        /*0624*/ 	.short	0x010b
        /*0626*/ 	.byte	0x07
	.zero		1


	//   ....[79]....
        /*0628*/ 	.word	0x00004840
        /*062c*/ 	.word	0x000000ff
        /*0630*/ 	.word	0x00000000
        /*0634*/ 	.short	0x0101
        /*0636*/ 	.byte	0x0f
	.zero		1


	//   ....[80]....
        /*0638*/ 	.word	0x00004850
        /*063c*/ 	.word	0x000000ff
        /*0640*/ 	.word	0x00000060
        /*0644*/ 	.short	0x010a
        /*0646*/ 	.byte	0x07
	.zero		1


	//   ....[81]....
        /*0648*/ 	.word	0x000049f0
        /*064c*/ 	.word	0x000000ff
        /*0650*/ 	.word	0x00000040
        /*0654*/ 	.short	0x010b
        /*0656*/ 	.byte	0x07
	.zero		1


	//   ....[82]....
        /*0658*/ 	.word	0x00004a60
        /*065c*/ 	.word	0x000000ff
        /*0660*/ 	.word	0x00000000
        /*0664*/ 	.short	0x0101
        /*0666*/ 	.byte	0x0e
	.zero		1


	//   ....[83]....
        /*0668*/ 	.word	0x00004a90
        /*066c*/ 	.word	0x000000ff
        /*0670*/ 	.word	0x00000068
        /*0674*/ 	.short	0x010a
        /*0676*/ 	.byte	0x07
	.zero		1


	//   ....[84]....
        /*0678*/ 	.word	0x00004c90
        /*067c*/ 	.word	0x000000ff
        /*0680*/ 	.word	0x00000048
        /*0684*/ 	.short	0x010b
        /*0686*/ 	.byte	0x07
	.zero		1


	//   ....[85]....
        /*0688*/ 	.word	0x00004cb0
        /*068c*/ 	.word	0x000000ff
        /*0690*/ 	.word	0x00000000
        /*0694*/ 	.short	0x0101
        /*0696*/ 	.byte	0x0d
	.zero		1


	//   ....[86]....
        /*0698*/ 	.word	0x00004cd0
        /*069c*/ 	.word	0x000000ff
        /*06a0*/ 	.word	0x00000050
        /*06a4*/ 	.short	0x010a
        /*06a6*/ 	.byte	0x07
	.zero		1


	//   ....[87]....
        /*06a8*/ 	.word	0x00004cf0
        /*06ac*/ 	.word	0x000000ff
        /*06b0*/ 	.word	0x00000058
        /*06b4*/ 	.short	0x010a
        /*06b6*/ 	.byte	0x07
	.zero		1


	//   ....[88]....
        /*06b8*/ 	.word	0x00004d10
        /*06bc*/ 	.word	0x000000ff
        /*06c0*/ 	.word	0x00000060
        /*06c4*/ 	.short	0x010a
        /*06c6*/ 	.byte	0x07
	.zero		1


	//   ....[89]....
        /*06c8*/ 	.word	0x00004d60
        /*06cc*/ 	.word	0x00000002
        /*06d0*/ 	.word	0x00000068
        /*06d4*/ 	.short	0x010a
        /*06d6*/ 	.byte	0xff
	.zero		1


	//   ....[90]....
        /*06d8*/ 	.word	0x000050b0
        /*06dc*/ 	.word	0x00000000
        /*06e0*/ 	.word	0x00000080
        /*06e4*/ 	.short	0x010a
        /*06e6*/ 	.byte	0xff
	.zero		1


	//   ....[91]....
        /*06e8*/ 	.word	0x000051c0
        /*06ec*/ 	.word	0x00000000
        /*06f0*/ 	.word	0x00000000
        /*06f4*/ 	.short	0x0101
        /*06f6*/ 	.byte	0xff
	.zero		1


	//   ....[92]....
        /*06f8*/ 	.word	0x00005c70
        /*06fc*/ 	.word	0x000000ff
        /*0700*/ 	.word	0x00000030
        /*0704*/ 	.short	0x010a
        /*0706*/ 	.byte	0x30
	.zero		1


	//   ....[93]....
        /*0708*/ 	.word	0x00005d50
        /*070c*/ 	.word	0x0000008c
        /*0710*/ 	.word	0x000000a0
        /*0714*/ 	.short	0x010a
        /*0716*/ 	.byte	0xff
	.zero		1


	//   ....[94]....
        /*0718*/ 	.word	0x00005f00
        /*071c*/ 	.word	0x000000ff
        /*0720*/ 	.word	0x00000030
        /*0724*/ 	.short	0x010a
        /*0726*/ 	.byte	0x30
	.zero		1


	//   ....[95]....
        /*0728*/ 	.word	0x00006030
        /*072c*/ 	.word	0x0000008c
        /*0730*/ 	.word	0x000000a0
        /*0734*/ 	.short	0x010a
        /*0736*/ 	.byte	0xff
	.zero		1


	//   ....[96]....
        /*0738*/ 	.word	0x00006840
        /*073c*/ 	.word	0x00000000
        /*0740*/ 	.word	0x00000000
        /*0744*/ 	.short	0x0101
        /*0746*/ 	.byte	0xff
	.zero		1


	//   ....[97]....
        /*0748*/ 	.word	0x00006850
        /*074c*/ 	.word	0x00000003
        /*0750*/ 	.word	0x00000030
        /*0754*/ 	.short	0x010a
        /*0756*/ 	.byte	0xff
	.zero		1


	//   ....[98]....
        /*0758*/ 	.word	0x00006930
        /*075c*/ 	.word	0x00000003
        /*0760*/ 	.word	0x00000030
        /*0764*/ 	.short	0x010a
        /*0766*/ 	.byte	0xff
	.zero		1


	//   ....[99]....
        /*0768*/ 	.word	0x00007260
        /*076c*/ 	.word	0x00000093
        /*0770*/ 	.word	0x00000000
        /*0774*/ 	.short	0x0101
        /*0776*/ 	.byte	0xff
	.zero		1


	//   ....[100]....
        /*0778*/ 	.word	0x00007280
        /*077c*/ 	.word	0x00000094
        /*0780*/ 	.word	0x00000030
        /*0784*/ 	.short	0x010a
        /*0786*/ 	.byte	0xff
	.zero		1


	//   ....[101]....
        /*0788*/ 	.word	0x00007350
        /*078c*/ 	.word	0x00000094
        /*0790*/ 	.word	0x00000030
        /*0794*/ 	.short	0x010a
        /*0796*/ 	.byte	0xff
	.zero		1


	//   ....[102]....
        /*0798*/ 	.word	0x00007c80
        /*079c*/ 	.word	0x00000093
        /*07a0*/ 	.word	0x00000000
        /*07a4*/ 	.short	0x0101
        /*07a6*/ 	.byte	0xff
	.zero		1


	//   ....[103]....
        /*07a8*/ 	.word	0x00007ca0
        /*07ac*/ 	.word	0x00000094
        /*07b0*/ 	.word	0x00000030
        /*07b4*/ 	.short	0x010a
        /*07b6*/ 	.byte	0xff
	.zero		1


	//   ....[104]....
        /*07b8*/ 	.word	0x00007d80
        /*07bc*/ 	.word	0x00000094
        /*07c0*/ 	.word	0x00000030
        /*07c4*/ 	.short	0x010a
        /*07c6*/ 	.byte	0xff
	.zero		1


	//   ....[105]....
        /*07c8*/ 	.word	0x000086d0
        /*07cc*/ 	.word	0x00000094
        /*07d0*/ 	.word	0x00000000
        /*07d4*/ 	.short	0x0101
        /*07d6*/ 	.byte	0xff
	.zero		1


	//   ....[106]....
        /*07d8*/ 	.word	0x000086f0
        /*07dc*/ 	.word	0x00000095
        /*07e0*/ 	.word	0x00000030
        /*07e4*/ 	.short	0x010a
        /*07e6*/ 	.byte	0xff
	.zero		1


	//   ....[107]....
        /*07e8*/ 	.word	0x000087c0
        /*07ec*/ 	.word	0x00000095
        /*07f0*/ 	.word	0x00000030
        /*07f4*/ 	.short	0x010a
        /*07f6*/ 	.byte	0xff
	.zero		1


	//   ....[108]....
        /*07f8*/ 	.word	0x00009160
        /*07fc*/ 	.word	0x00000094
        /*0800*/ 	.word	0x00000000
        /*0804*/ 	.short	0x0101
        /*0806*/ 	.byte	0xff
	.zero		1


	//   ....[109]....
        /*0808*/ 	.word	0x00009180
        /*080c*/ 	.word	0x00000095
        /*0810*/ 	.word	0x00000030
        /*0814*/ 	.short	0x010a
        /*0816*/ 	.byte	0xff
	.zero		1


	//   ....[110]....
        /*0818*/ 	.word	0x00009250
        /*081c*/ 	.word	0x00000095
        /*0820*/ 	.word	0x00000030
        /*0824*/ 	.short	0x010a
        /*0826*/ 	.byte	0xff
	.zero		1


	//   ....[111]....
        /*0828*/ 	.word	0x00009bc0
        /*082c*/ 	.word	0x00000094
        /*0830*/ 	.word	0x00000000
        /*0834*/ 	.short	0x0101
        /*0836*/ 	.byte	0xff
	.zero		1


	//   ....[112]....
        /*0838*/ 	.word	0x00009be0
        /*083c*/ 	.word	0x00000095
        /*0840*/ 	.word	0x00000030
        /*0844*/ 	.short	0x010a
        /*0846*/ 	.byte	0xff
	.zero		1


	//   ....[113]....
        /*0848*/ 	.word	0x00009cb0
        /*084c*/ 	.word	0x00000095
        /*0850*/ 	.word	0x00000030
        /*0854*/ 	.short	0x010a
        /*0856*/ 	.byte	0xff
	.zero		1


	//   ....[114]....
        /*0858*/ 	.word	0x0000a620
        /*085c*/ 	.word	0x00000094
        /*0860*/ 	.word	0x00000000
        /*0864*/ 	.short	0x0101
        /*0866*/ 	.byte	0xff
	.zero		1


	//   ....[115]....
        /*0868*/ 	.word	0x0000a640
        /*086c*/ 	.word	0x0000003c
        /*0870*/ 	.word	0x00000030
        /*0874*/ 	.short	0x010a
        /*0876*/ 	.byte	0xff
	.zero		1


	//   ....[116]....
        /*0878*/ 	.word	0x0000a710
        /*087c*/ 	.word	0x0000003c
        /*0880*/ 	.word	0x00000030
        /*0884*/ 	.short	0x010a
        /*0886*/ 	.byte	0xff
	.zero		1


	//   ....[117]....
        /*0888*/ 	.word	0x0000aa10
        /*088c*/ 	.word	0x000000ff
        /*0890*/ 	.word	0x00000000
        /*0894*/ 	.short	0x0101
        /*0896*/ 	.byte	0x05
	.zero		1


	//   ....[118]....
        /*0898*/ 	.word	0x0000b090
        /*089c*/ 	.word	0x00000000
        /*08a0*/ 	.word	0x00000000
        /*08a4*/ 	.short	0x0101
        /*08a6*/ 	.byte	0xff
	.zero		1


	//   ....[119]....
        /*08a8*/ 	.word	0x0000b300
        /*08ac*/ 	.word	0x000000ff
        /*08b0*/ 	.word	0x00000000
        /*08b4*/ 	.short	0x0101
        /*08b6*/ 	.byte	0x04
	.zero		1


	//   ....[120]....
        /*08b8*/ 	.word	0x0000b320
        /*08bc*/ 	.word	0x00000003
        /*08c0*/ 	.word	0x000000d0
        /*08c4*/ 	.short	0x010a
        /*08c6*/ 	.byte	0xff
	.zero		1


	//   ....[121]....
        /*08c8*/ 	.word	0x0000b380
        /*08cc*/ 	.word	0x00000002
        /*08d0*/ 	.word	0x00000018
        /*08d4*/ 	.short	0x010a
        /*08d6*/ 	.byte	0xff
	.zero		1


	//   ....[122]....
        /*08d8*/ 	.word	0x0000b3e0
        /*08dc*/ 	.word	0x00000002
        /*08e0*/ 	.word	0x00000018
        /*08e4*/ 	.short	0x010a
        /*08e6*/ 	.byte	0xff
	.zero		1


	//   ....[123]....
        /*08e8*/ 	.word	0x0000b430
        /*08ec*/ 	.word	0x00000002
        /*08f0*/ 	.word	0x00000080
        /*08f4*/ 	.short	0x010a
        /*08f6*/ 	.byte	0xff
	.zero		1


	//   ....[124]....
        /*08f8*/ 	.word	0x0000b490
        /*08fc*/ 	.word	0x00000000
        /*0900*/ 	.word	0x00000000
        /*0904*/ 	.short	0x010a
        /*0906*/ 	.byte	0xff
	.zero		1


	//   ....[125]....
        /*0908*/ 	.word	0x0000b4f0
        /*090c*/ 	.word	0x00000000
        /*0910*/ 	.word	0x00000000
        /*0914*/ 	.short	0x010a
        /*0916*/ 	.byte	0xff
	.zero		1


	//   ....[126]....
        /*0918*/ 	.word	0x0000b540
        /*091c*/ 	.word	0x00000000
        /*0920*/ 	.word	0x000000c0
        /*0924*/ 	.short	0x010a
        /*0926*/ 	.byte	0xff
	.zero		1


	//   ....[127]....
        /*0928*/ 	.word	0x0000b5a0
        /*092c*/ 	.word	0x00000000
        /*0930*/ 	.word	0x00000090
        /*0934*/ 	.short	0x010a
        /*0936*/ 	.byte	0xff
	.zero		1


	//   ....[128]....
        /*0938*/ 	.word	0x0000b5f0
        /*093c*/ 	.word	0x00000000
        /*0940*/ 	.word	0x00000080
        /*0944*/ 	.short	0x010a
        /*0946*/ 	.byte	0xff
	.zero		1


	//   ....[129]....
        /*0948*/ 	.word	0x0000b650
        /*094c*/ 	.word	0x00000000
        /*0950*/ 	.word	0x00000090
        /*0954*/ 	.short	0x010a
        /*0956*/ 	.byte	0xff
	.zero		1


	//   ....[130]....
        /*0958*/ 	.word	0x0000b6a0
        /*095c*/ 	.word	0x00000000
        /*0960*/ 	.word	0x00000080
        /*0964*/ 	.short	0x010a
        /*0966*/ 	.byte	0xff
	.zero		1


	//   ....[131]....
        /*0968*/ 	.word	0x0000b700
        /*096c*/ 	.word	0x00000003
        /*0970*/ 	.word	0x000000b0
        /*0974*/ 	.short	0x010a
        /*0976*/ 	.byte	0xff
	.zero		1


	//   ....[132]....
        /*0978*/ 	.word	0x0000b760
        /*097c*/ 	.word	0x00000000
        /*0980*/ 	.word	0x00000000
        /*0984*/ 	.short	0x010a
        /*0986*/ 	.byte	0xff
	.zero		1


	//   ....[133]....
        /*0988*/ 	.word	0x0000b7c0
        /*098c*/ 	.word	0x00000000
        /*0990*/ 	.word	0x00000000
        /*0994*/ 	.short	0x010a
        /*0996*/ 	.byte	0xff
	.zero		1


	//   ....[134]....
        /*0998*/ 	.word	0x0000b820
        /*099c*/ 	.word	0x00000000
        /*09a0*/ 	.word	0x00000000
        /*09a4*/ 	.short	0x010a
        /*09a6*/ 	.byte	0xff
	.zero		1


	//   ....[135]....
        /*09a8*/ 	.word	0x0000b870
        /*09ac*/ 	.word	0x00000000
        /*09b0*/ 	.word	0x00000080
        /*09b4*/ 	.short	0x010a
        /*09b6*/ 	.byte	0xff
	.zero		1


	//   ....[136]....
        /*09b8*/ 	.word	0x0000b8d0
        /*09bc*/ 	.word	0x00000000
        /*09c0*/ 	.word	0x00000078
        /*09c4*/ 	.short	0x010a
        /*09c6*/ 	.byte	0xff
	.zero		1


	//   ....[137]....
        /*09c8*/ 	.word	0x0000b930
        /*09cc*/ 	.word	0x00000003
        /*09d0*/ 	.word	0x00000050
        /*09d4*/ 	.short	0x010a
        /*09d6*/ 	.byte	0xff
	.zero		1


	//   ....[138]....
        /*09d8*/ 	.word	0x0000b990
        /*09dc*/ 	.word	0x00000003
        /*09e0*/ 	.word	0x00000058
        /*09e4*/ 	.short	0x010a
        /*09e6*/ 	.byte	0xff
	.zero		1


	//   ....[139]....
        /*09e8*/ 	.word	0x0000b9f0
        /*09ec*/ 	.word	0x00000003
        /*09f0*/ 	.word	0x00000060
        /*09f4*/ 	.short	0x010a
        /*09f6*/ 	.byte	0xff
	.zero		1


	//   ....[140]....
        /*09f8*/ 	.word	0x0000ba50
        /*09fc*/ 	.word	0x00000003
        /*0a00*/ 	.word	0x00000068
        /*0a04*/ 	.short	0x010a
        /*0a06*/ 	.byte	0xff
	.zero		1


	//   ....[141]....
        /*0a08*/ 	.word	0x0000bab0
        /*0a0c*/ 	.word	0x00000003
        /*0a10*/ 	.word	0x00000050
        /*0a14*/ 	.short	0x010a
        /*0a16*/ 	.byte	0xff
	.zero		1


	//   ....[142]....
        /*0a18*/ 	.word	0x0000bb10
        /*0a1c*/ 	.word	0x00000003
        /*0a20*/ 	.word	0x00000058
        /*0a24*/ 	.short	0x010a
        /*0a26*/ 	.byte	0xff
	.zero		1


	//   ....[143]....
        /*0a28*/ 	.word	0x0000bb70
        /*0a2c*/ 	.word	0x00000003
        /*0a30*/ 	.word	0x00000060
        /*0a34*/ 	.short	0x010a
        /*0a36*/ 	.byte	0xff
	.zero		1


	//   ....[144]....
        /*0a38*/ 	.word	0x0000bbd0
        /*0a3c*/ 	.word	0x00000003
        /*0a40*/ 	.word	0x00000068
        /*0a44*/ 	.short	0x010a
        /*0a46*/ 	.byte	0xff
	.zero		1


	//   ....[145]....
        /*0a48*/ 	.word	0x0000bc30
        /*0a4c*/ 	.word	0x00000003
        /*0a50*/ 	.word	0x00000050
        /*0a54*/ 	.short	0x010a
        /*0a56*/ 	.byte	0xff
	.zero		1


	//   ....[146]....
        /*0a58*/ 	.word	0x0000bc90
        /*0a5c*/ 	.word	0x00000003
        /*0a60*/ 	.word	0x00000058
        /*0a64*/ 	.short	0x010a
        /*0a66*/ 	.byte	0xff
	.zero		1


	//   ....[147]....
        /*0a68*/ 	.word	0x0000bcf0
        /*0a6c*/ 	.word	0x00000003
        /*0a70*/ 	.word	0x00000060
        /*0a74*/ 	.short	0x010a
        /*0a76*/ 	.byte	0xff
	.zero		1


	//   ....[148]....
        /*0a78*/ 	.word	0x0000bd40
        /*0a7c*/ 	.word	0x00000000
        /*0a80*/ 	.word	0x00000080
        /*0a84*/ 	.short	0x010a
        /*0a86*/ 	.byte	0xff
	.zero		1


	//   ....[149]....
        /*0a88*/ 	.word	0x0000bda0
        /*0a8c*/ 	.word	0x00000000
        /*0a90*/ 	.word	0x00000030
        /*0a94*/ 	.short	0x010a
        /*0a96*/ 	.byte	0xff
	.zero		1


	//   ....[150]....
        /*0a98*/ 	.word	0x0000bdf0
        /*0a9c*/ 	.word	0x0000008c
        /*0aa0*/ 	.word	0x000000a0
        /*0aa4*/ 	.short	0x010a
        /*0aa6*/ 	.byte	0xff
	.zero		1


	//   ....[151]....
        /*0aa8*/ 	.word	0x0000be40
        /*0aac*/ 	.word	0x00000003
        /*0ab0*/ 	.word	0x00000030
        /*0ab4*/ 	.short	0x010a
        /*0ab6*/ 	.byte	0xff
	.zero		1


	//   ....[152]....
        /*0ab8*/ 	.word	0x0000be90
        /*0abc*/ 	.word	0x00000094
        /*0ac0*/ 	.word	0x00000030
        /*0ac4*/ 	.short	0x010a
        /*0ac6*/ 	.byte	0xff
	.zero		1


	//   ....[153]....
        /*0ac8*/ 	.word	0x0000bee0
        /*0acc*/ 	.word	0x00000094
        /*0ad0*/ 	.word	0x00000030
        /*0ad4*/ 	.short	0x010a
        /*0ad6*/ 	.byte	0xff
	.zero		1


	//   ....[154]....
        /*0ad8*/ 	.word	0x0000bf30
        /*0adc*/ 	.word	0x00000095
        /*0ae0*/ 	.word	0x00000030
        /*0ae4*/ 	.short	0x010a
        /*0ae6*/ 	.byte	0xff
	.zero		1


	//   ....[155]....
        /*0ae8*/ 	.word	0x0000bf80
        /*0aec*/ 	.word	0x00000095
        /*0af0*/ 	.word	0x00000030
        /*0af4*/ 	.short	0x010a
        /*0af6*/ 	.byte	0xff
	.zero		1


	//   ....[156]....
        /*0af8*/ 	.word	0x0000bfd0
        /*0afc*/ 	.word	0x00000095
        /*0b00*/ 	.word	0x00000030
        /*0b04*/ 	.short	0x010a
        /*0b06*/ 	.byte	0xff
	.zero		1


	//   ....[157]....
        /*0b08*/ 	.word	0x0000c020
        /*0b0c*/ 	.word	0x0000003c
        /*0b10*/ 	.word	0x00000030
        /*0b14*/ 	.short	0x010a
        /*0b16*/ 	.byte	0xff
	.zero		1


	//----- nvinfo : EIATTR_NUM_MBARRIERS
	.align		4
.L_47:
        /*0b18*/ 	.byte	0x03, 0x38
        /*0b1a*/ 	.short	0x001c


	//----- nvinfo : EIATTR_EXIT_INSTR_OFFSETS
	.align		4
        /*0b1c*/ 	.byte	0x04, 0x1c
        /*0b1e*/ 	.short	(.L_49 - .L_48)


	//   ....[0]....
.L_48:
        /*0b20*/ 	.word	0x00002410


	//   ....[1]....
        /*0b24*/ 	.word	0x00002900


	//   ....[2]....
        /*0b28*/ 	.word	0x00002960


	//   ....[3]....
        /*0b2c*/ 	.word	0x00003740


	//   ....[4]....
        /*0b30*/ 	.word	0x00004d90


	//   ....[5]....
        /*0b34*/ 	.word	0x00004dd0


	//   ....[6]....
        /*0b38*/ 	.word	0x0000b1f0


	//   ....[7]....
        /*0b3c*/ 	.word	0x0000b270


	//   ....[8]....
        /*0b40*/ 	.word	0x0000b2a0


	//   ....[9]....
        /*0b44*/ 	.word	0x0000b310


	//----- nvinfo : EIATTR_MAX_THREADS
	.align		4
.L_49:
        /*0b48*/ 	.byte	0x04, 0x05
        /*0b4a*/ 	.short	(.L_51 - .L_50)
.L_50:
        /*0b4c*/ 	.word	0x00000100
        /*0b50*/ 	.word	0x00000001
        /*0b54*/ 	.word	0x00000001


	//----- nvinfo : EIATTR_CRS_STACK_SIZE
	.align		4
.L_51:
        /*0b58*/ 	.byte	0x04, 0x1e
        /*0b5a*/ 	.short	(.L_53 - .L_52)
.L_52:
        /*0b5c*/ 	.word	0x00000000


	//----- nvinfo : EIATTR_CBANK_PARAM_SIZE
	.align		4
.L_53:
        /*0b60*/ 	.byte	0x03, 0x19
        /*0b62*/ 	.short	0x0800


	//----- nvinfo : EIATTR_PARAM_CBANK
	.align		4
        /*0b64*/ 	.byte	0x04, 0x0a
        /*0b66*/ 	.short	(.L_55 - .L_54)
	.align		4
.L_54:
        /*0b68*/ 	.word	index@(.nv.constant0._ZN7cutlass13device_kernelINS_4gemm6kernel13GemmUniversalIN4cute5tupleIJiiiiEEENS1_10collective13CollectiveMmaINS1_35MainloopSm100TmaUmmaWarpSpecializedILi3ELi2ELi2ENS5_IJNS4_1CILi1EEESB_SB_EEEEENS5_IJNSA_ILi128EEENSA_ILi256EEENSA_ILi32EEEEEEfNS5_IJlSB_lEEEfSI_NS4_8TiledMMAINS4_8MMA_AtomIJNS4_17SM100_MMA_TF32_SSINS_10tfloat32_tESM_fLi128ELi256ELNS4_4UMMA5MajorE0ELSO_0ELNSN_7ScaleInE0ELSP_0EEEEEENS4_6LayoutISC_NS5_IJNSA_ILi0EEEST_ST_EEEEENS5_IJNS4_10UnderscoreESW_SW_EEEEENS4_13SM90_TMA_LOADENS4_14ComposedLayoutINS4_7SwizzleILi3ELi4ELi3EEENS4_18smem_ptr_flag_bitsILi32EEENSS_INS5_IJNSA_ILi8EEESG_EEENS5_IJSG_SB_EEEEEEEvNS4_8identityESZ_S19_vS1A_EENS_8epilogue10collective18CollectiveEpilogueINS1C_23Sm100TmaWarpSpecializedILi4ELi2ELi32ELb1ELb0EEEJSH_NS5_IJNSS_ISE_SB_EENSS_ISG_SB_EEEEEfSI_fSI_NS1C_6fusion15FusionCallbacksIS1G_NS1K_17LinearCombinationIffffLNS_15FloatRoundStyleE2EEESH_S1J_JEEENS4_5SM1004TMEM4LOAD26SM100_TMEM_LOAD_32dp32b32xESZ_S19_NS4_39AutoVectorizingCopyWithAssumedAlignmentILi128EEENS4_14SM90_TMA_STOREES19_S1V_S1V_EEEvvEEEEvNT_6ParamsE)
        /*0b6c*/ 	.short	0x0380
        /*0b6e*/ 	.short	0x0800


	//----- nvinfo : EIATTR_SW_WAR
	.align		4
.L_55:
        /*0b70*/ 	.byte	0x04, 0x36
        /*0b72*/ 	.short	(.L_57 - .L_56)
.L_56:
        /*0b74*/ 	.word	0x00000008
.L_57:


//--------------------- .nv.callgraph             --------------------------
	.section	.nv.callgraph,"",@"SHT_CUDA_CALLGRAPH"
	.align	4
	.sectionentsize	8
	.align		4
        /*0000*/ 	.word	0x00000000
	.align		4
        /*0004*/ 	.word	0xffffffff
	.align		4
        /*0008*/ 	.word	index@(_ZN7cutlass13device_kernelINS_4gemm6kernel13GemmUniversalIN4cute5tupleIJiiiiEEENS1_10collective13CollectiveMmaINS1_35MainloopSm100TmaUmmaWarpSpecializedILi3ELi2ELi2ENS5_IJNS4_1CILi1EEESB_SB_EEEEENS5_IJNSA_ILi128EEENSA_ILi256EEENSA_ILi32EEEEEEfNS5_IJlSB_lEEEfSI_NS4_8TiledMMAINS4_8MMA_AtomIJNS4_17SM100_MMA_TF32_SSINS_10tfloat32_tESM_fLi128ELi256ELNS4_4UMMA5MajorE0ELSO_0ELNSN_7ScaleInE0ELSP_0EEEEEENS4_6LayoutISC_NS5_IJNSA_ILi0EEEST_ST_EEEEENS5_IJNS4_10UnderscoreESW_SW_EEEEENS4_13SM90_TMA_LOADENS4_14ComposedLayoutINS4_7SwizzleILi3ELi4ELi3EEENS4_18smem_ptr_flag_bitsILi32EEENSS_INS5_IJNSA_ILi8EEESG_EEENS5_IJSG_SB_EEEEEEEvNS4_8identityESZ_S19_vS1A_EENS_8epilogue10collective18CollectiveEpilogueINS1C_23Sm100TmaWarpSpecializedILi4ELi2ELi32ELb1ELb0EEEJSH_NS5_IJNSS_ISE_SB_EENSS_ISG_SB_EEEEEfSI_fSI_NS1C_6fusion15FusionCallbacksIS1G_NS1K_17LinearCombinationIffffLNS_15FloatRoundStyleE2EEESH_S1J_JEEENS4_5SM1004TMEM4LOAD26SM100_TMEM_LOAD_32dp32b32xESZ_S19_NS4_39AutoVectorizingCopyWithAssumedAlignmentILi128EEENS4_14SM90_TMA_STOREES19_S1V_S1V_EEEvvEEEEvNT_6ParamsE)
	.align		4
        /*000c*/ 	.word	index@(__assertfail)
	.align		4
        /*0010*/ 	.word	0x00000000
	.align		4
        /*0014*/ 	.word	0xfffffffe
	.align		4
        /*0018*/ 	.word	0x00000000
	.align		4
        /*001c*/ 	.word	0xfffffffd
	.align		4
        /*0020*/ 	.word	0x00000000
	.align		4
        /*0024*/ 	.word	0xfffffffc


//--------------------- .nv.constant4             --------------------------
	.section	.nv.constant4,"a",@progbits
	.align	8
	.align		8
.nv.constant4:
        /*0000*/ 	.dword	__assertfail
	.align		8
        /*0008*/ 	.dword	__unnamed_1
	.align		8
        /*0010*/ 	.dword	__unnamed_2
	.align		8
        /*0018*/ 	.dword	_ZN40_INTERNAL_1aafccd9_4_k_cu_43fe1452_282304cuda3std3__45__cpo5beginE
	.align		8
        /*0020*/ 	.dword	_ZN40_INTERNAL_1aafccd9_4_k_cu_43fe1452_282304cuda3std3__45__cpo3endE
	.align		8
        /*0028*/ 	.dword	_ZN40_INTERNAL_1aafccd9_4_k_cu_43fe1452_282304cuda3std3__45__cpo6cbeginE
	.align		8
        /*0030*/ 	.dword	_ZN40_INTERNAL_1aafccd9_4_k_cu_43fe1452_282304cuda3std3__45__cpo4cendE
	.align		8
        /*0038*/ 	.dword	_ZN40_INTERNAL_1aafccd9_4_k_cu_43fe1452_282304cuda3std3__442_GLOBAL__N__1aafccd9_4_k_cu_43fe1452_282306ignoreE
	.align		8
        /*0040*/ 	.dword	_ZN40_INTERNAL_1aafccd9_4_k_cu_43fe1452_282304cuda3std3__419piecewise_constructE
	.align		8
        /*0048*/ 	.dword	_ZN40_INTERNAL_1aafccd9_4_k_cu_43fe1452_282304cuda3std3__48in_placeE
	.align		8
        /*0050*/ 	.dword	_ZN40_INTERNAL_1aafccd9_4_k_cu_43fe1452_282304cuda3std6ranges3__45__cpo4swapE
	.align		8
        /*0058*/ 	.dword	_ZN40_INTERNAL_1aafccd9_4_k_cu_43fe1452_282304cuda3std6ranges3__45__cpo9iter_moveE
	.align		8
        /*0060*/ 	.dword	_ZN40_INTERNAL_1aafccd9_4_k_cu_43fe1452_282304cute7productE
	.align		8
        /*0068*/ 	.dword	_ZN40_INTERNAL_1aafccd9_4_k_cu_43fe1452_282304cute1_E
	.align		8
        /*0070*/ 	.dword	$str$25
	.align		8
        /*0078*/ 	.dword	$str$26
	.align		8
        /*0080*/ 	.dword	$str$27
	.align		8
        /*0088*/ 	.dword	$str$28


//--------------------- .text._ZN7cutlass13device_kernelINS_4gemm6kernel13GemmUniversalIN4cute5tupleIJiiiiEEENS1_10collective13CollectiveMmaINS1_35MainloopSm100TmaUmmaWarpSpecializedILi3ELi2ELi2ENS5_IJNS4_1CILi1EEESB_SB_EEEEENS5_IJNSA_ILi128EEENSA_ILi256EEENSA_ILi32EEEEEEfNS5_IJlSB_lEEEfSI_NS4_8TiledMMAINS4_8MMA_AtomIJNS4_17SM100_MMA_TF32_SSINS_10tfloat32_tESM_fLi128ELi256ELNS4_4UMMA5MajorE0ELSO_0ELNSN_7ScaleInE0ELSP_0EEEEEENS4_6LayoutISC_NS5_IJNSA_ILi0EEEST_ST_EEEEENS5_IJNS4_10UnderscoreESW_SW_EEEEENS4_13SM90_TMA_LOADENS4_14ComposedLayoutINS4_7SwizzleILi3ELi4ELi3EEENS4_18smem_ptr_flag_bitsILi32EEENSS_INS5_IJNSA_ILi8EEESG_EEENS5_IJSG_SB_EEEEEEEvNS4_8identityESZ_S19_vS1A_EENS_8epilogue10collective18CollectiveEpilogueINS1C_23Sm100TmaWarpSpecializedILi4ELi2ELi32ELb1ELb0EEEJSH_NS5_IJNSS_ISE_SB_EENSS_ISG_SB_EEEEEfSI_fSI_NS1C_6fusion15FusionCallbacksIS1G_NS1K_17LinearCombinationIffffLNS_15FloatRoundStyleE2EEESH_S1J_JEEENS4_5SM1004TMEM4LOAD26SM100_TMEM_LOAD_32dp32b32xESZ_S19_NS4_39AutoVectorizingCopyWithAssumedAlignmentILi128EEENS4_14SM90_TMA_STOREES19_S1V_S1V_EEEvvEEEEvNT_6ParamsE --------------------------
	.section	.text._ZN7cutlass13device_kernelINS_4gemm6kernel13GemmUniversalIN4cute5tupleIJiiiiEEENS1_10collective13CollectiveMmaINS1_35MainloopSm100TmaUmmaWarpSpecializedILi3ELi2ELi2ENS5_IJNS4_1CILi1EEESB_SB_EEEEENS5_IJNSA_ILi128EEENSA_ILi256EEENSA_ILi32EEEEEEfNS5_IJlSB_lEEEfSI_NS4_8TiledMMAINS4_8MMA_AtomIJNS4_17SM100_MMA_TF32_SSINS_10tfloat32_tESM_fLi128ELi256ELNS4_4UMMA5MajorE0ELSO_0ELNSN_7ScaleInE0ELSP_0EEEEEENS4_6LayoutISC_NS5_IJNSA_ILi0EEEST_ST_EEEEENS5_IJNS4_10UnderscoreESW_SW_EEEEENS4_13SM90_TMA_LOADENS4_14ComposedLayoutINS4_7SwizzleILi3ELi4ELi3EEENS4_18smem_ptr_flag_bitsILi32EEENSS_INS5_IJNSA_ILi8EEESG_EEENS5_IJSG_SB_EEEEEEEvNS4_8identityESZ_S19_vS1A_EENS_8epilogue10collective18CollectiveEpilogueINS1C_23Sm100TmaWarpSpecializedILi4ELi2ELi32ELb1ELb0EEEJSH_NS5_IJNSS_ISE_SB_EENSS_ISG_SB_EEEEEfSI_fSI_NS1C_6fusion15FusionCallbacksIS1G_NS1K_17LinearCombinationIffffLNS_15FloatRoundStyleE2EEESH_S1J_JEEENS4_5SM1004TMEM4LOAD26SM100_TMEM_LOAD_32dp32b32xESZ_S19_NS4_39AutoVectorizingCopyWithAssumedAlignmentILi128EEENS4_14SM90_TMA_STOREES19_S1V_S1V_EEEvvEEEEvNT_6ParamsE,"ax",@progbits
	.align	128
.text._ZN7cutlass13device_kernelINS_4gemm6kernel13GemmUniversalIN4cute5tupleIJiiiiEEENS1_10collective13CollectiveMmaINS1_35MainloopSm100TmaUmmaWarpSpecializedILi3ELi2ELi2ENS5_IJNS4_1CILi1EEESB_SB_EEEEENS5_IJNSA_ILi128EEENSA_ILi256EEENSA_ILi32EEEEEEfNS5_IJlSB_lEEEfSI_NS4_8TiledMMAINS4_8MMA_AtomIJNS4_17SM100_MMA_TF32_SSINS_10tfloat32_tESM_fLi128ELi256ELNS4_4UMMA5MajorE0ELSO_0ELNSN_7ScaleInE0ELSP_0EEEEEENS4_6LayoutISC_NS5_IJNSA_ILi0EEEST_ST_EEEEENS5_IJNS4_10UnderscoreESW_SW_EEEEENS4_13SM90_TMA_LOADENS4_14ComposedLayoutINS4_7SwizzleILi3ELi4ELi3EEENS4_18smem_ptr_flag_bitsILi32EEENSS_INS5_IJNSA_ILi8EEESG_EEENS5_IJSG_SB_EEEEEEEvNS4_8identityESZ_S19_vS1A_EENS_8epilogue10collective18CollectiveEpilogueINS1C_23Sm100TmaWarpSpecializedILi4ELi2ELi32ELb1ELb0EEEJSH_NS5_IJNSS_ISE_SB_EENSS_ISG_SB_EEEEEfSI_fSI_NS1C_6fusion15FusionCallbacksIS1G_NS1K_17LinearCombinationIffffLNS_15FloatRoundStyleE2EEESH_S1J_JEEENS4_5SM1004TMEM4LOAD26SM100_TMEM_LOAD_32dp32b32xESZ_S19_NS4_39AutoVectorizingCopyWithAssumedAlignmentILi128EEENS4_14SM90_TMA_STOREES19_S1V_S1V_EEEvvEEEEvNT_6ParamsE:
        .type           _ZN7cutlass13device_kernelINS_4gemm6kernel13GemmUniversalIN4cute5tupleIJiiiiEEENS1_10collective13CollectiveMmaINS1_35MainloopSm100TmaUmmaWarpSpecializedILi3ELi2ELi2ENS5_IJNS4_1CILi1EEESB_SB_EEEEENS5_IJNSA_ILi128EEENSA_ILi256EEENSA_ILi32EEEEEEfNS5_IJlSB_lEEEfSI_NS4_8TiledMMAINS4_8MMA_AtomIJNS4_17SM100_MMA_TF32_SSINS_10tfloat32_tESM_fLi128ELi256ELNS4_4UMMA5MajorE0ELSO_0ELNSN_7ScaleInE0ELSP_0EEEEEENS4_6LayoutISC_NS5_IJNSA_ILi0EEEST_ST_EEEEENS5_IJNS4_10UnderscoreESW_SW_EEEEENS4_13SM90_TMA_LOADENS4_14ComposedLayoutINS4_7SwizzleILi3ELi4ELi3EEENS4_18smem_ptr_flag_bitsILi32EEENSS_INS5_IJNSA_ILi8EEESG_EEENS5_IJSG_SB_EEEEEEEvNS4_8identityESZ_S19_vS1A_EENS_8epilogue10collective18CollectiveEpilogueINS1C_23Sm100TmaWarpSpecializedILi4ELi2ELi32ELb1ELb0EEEJSH_NS5_IJNSS_ISE_SB_EENSS_ISG_SB_EEEEEfSI_fSI_NS1C_6fusion15FusionCallbacksIS1G_NS1K_17LinearCombinationIffffLNS_15FloatRoundStyleE2EEESH_S1J_JEEENS4_5SM1004TMEM4LOAD26SM100_TMEM_LOAD_32dp32b32xESZ_S19_NS4_39AutoVectorizingCopyWithAssumedAlignmentILi128EEENS4_14SM90_TMA_STOREES19_S1V_S1V_EEEvvEEEEvNT_6ParamsE,@function
        .size           _ZN7cutlass13device_kernelINS_4gemm6kernel13GemmUniversalIN4cute5tupleIJiiiiEEENS1_10collective13CollectiveMmaINS1_35MainloopSm100TmaUmmaWarpSpecializedILi3ELi2ELi2ENS5_IJNS4_1CILi1EEESB_SB_EEEEENS5_IJNSA_ILi128EEENSA_ILi256EEENSA_ILi32EEEEEEfNS5_IJlSB_lEEEfSI_NS4_8TiledMMAINS4_8MMA_AtomIJNS4_17SM100_MMA_TF32_SSINS_10tfloat32_tESM_fLi128ELi256ELNS4_4UMMA5MajorE0ELSO_0ELNSN_7ScaleInE0ELSP_0EEEEEENS4_6LayoutISC_NS5_IJNSA_ILi0EEEST_ST_EEEEENS5_IJNS4_10UnderscoreESW_SW_EEEEENS4_13SM90_TMA_LOADENS4_14ComposedLayoutINS4_7SwizzleILi3ELi4ELi3EEENS4_18smem_ptr_flag_bitsILi32EEENSS_INS5_IJNSA_ILi8EEESG_EEENS5_IJSG_SB_EEEEEEEvNS4_8identityESZ_S19_vS1A_EENS_8epilogue10collective18CollectiveEpilogueINS1C_23Sm100TmaWarpSpecializedILi4ELi2ELi32ELb1ELb0EEEJSH_NS5_IJNSS_ISE_SB_EENSS_ISG_SB_EEEEEfSI_fSI_NS1C_6fusion15FusionCallbacksIS1G_NS1K_17LinearCombinationIffffLNS_15FloatRoundStyleE2EEESH_S1J_JEEENS4_5SM1004TMEM4LOAD26SM100_TMEM_LOAD_32dp32b32xESZ_S19_NS4_39AutoVectorizingCopyWithAssumedAlignmentILi128EEENS4_14SM90_TMA_STOREES19_S1V_S1V_EEEvvEEEEvNT_6ParamsE,(.L_x_211 - _ZN7cutlass13device_kernelINS_4gemm6kernel13GemmUniversalIN4cute5tupleIJiiiiEEENS1_10collective13CollectiveMmaINS1_35MainloopSm100TmaUmmaWarpSpecializedILi3ELi2ELi2ENS5_IJNS4_1CILi1EEESB_SB_EEEEENS5_IJNSA_ILi128EEENSA_ILi256EEENSA_ILi32EEEEEEfNS5_IJlSB_lEEEfSI_NS4_8TiledMMAINS4_8MMA_AtomIJNS4_17SM100_MMA_TF32_SSINS_10tfloat32_tESM_fLi128ELi256ELNS4_4UMMA5MajorE0ELSO_0ELNSN_7ScaleInE0ELSP_0EEEEEENS4_6LayoutISC_NS5_IJNSA_ILi0EEEST_ST_EEEEENS5_IJNS4_10UnderscoreESW_SW_EEEEENS4_13SM90_TMA_LOADENS4_14ComposedLayoutINS4_7SwizzleILi3ELi4ELi3EEENS4_18smem_ptr_flag_bitsILi32EEENSS_INS5_IJNSA_ILi8EEESG_EEENS5_IJSG_SB_EEEEEEEvNS4_8identityESZ_S19_vS1A_EENS_8epilogue10collective18CollectiveEpilogueINS1C_23Sm100TmaWarpSpecializedILi4ELi2ELi32ELb1ELb0EEEJSH_NS5_IJNSS_ISE_SB_EENSS_ISG_SB_EEEEEfSI_fSI_NS1C_6fusion15FusionCallbacksIS1G_NS1K_17LinearCombinationIffffLNS_15FloatRoundStyleE2EEESH_S1J_JEEENS4_5SM1004TMEM4LOAD26SM100_TMEM_LOAD_32dp32b32xESZ_S19_NS4_39AutoVectorizingCopyWithAssumedAlignmentILi128EEENS4_14SM90_TMA_STOREES19_S1V_S1V_EEEvvEEEEvNT_6ParamsE)
        .other          _ZN7cutlass13device_kernelINS_4gemm6kernel13GemmUniversalIN4cute5tupleIJiiiiEEENS1_10collective13CollectiveMmaINS1_35MainloopSm100TmaUmmaWarpSpecializedILi3ELi2ELi2ENS5_IJNS4_1CILi1EEESB_SB_EEEEENS5_IJNSA_ILi128EEENSA_ILi256EEENSA_ILi32EEEEEEfNS5_IJlSB_lEEEfSI_NS4_8TiledMMAINS4_8MMA_AtomIJNS4_17SM100_MMA_TF32_SSINS_10tfloat32_tESM_fLi128ELi256ELNS4_4UMMA5MajorE0ELSO_0ELNSN_7ScaleInE0ELSP_0EEEEEENS4_6LayoutISC_NS5_IJNSA_ILi0EEEST_ST_EEEEENS5_IJNS4_10UnderscoreESW_SW_EEEEENS4_13SM90_TMA_LOADENS4_14ComposedLayoutINS4_7SwizzleILi3ELi4ELi3EEENS4_18smem_ptr_flag_bitsILi32EEENSS_INS5_IJNSA_ILi8EEESG_EEENS5_IJSG_SB_EEEEEEEvNS4_8identityESZ_S19_vS1A_EENS_8epilogue10collective18CollectiveEpilogueINS1C_23Sm100TmaWarpSpecializedILi4ELi2ELi32ELb1ELb0EEEJSH_NS5_IJNSS_ISE_SB_EENSS_ISG_SB_EEEEEfSI_fSI_NS1C_6fusion15FusionCallbacksIS1G_NS1K_17LinearCombinationIffffLNS_15FloatRoundStyleE2EEESH_S1J_JEEENS4_5SM1004TMEM4LOAD26SM100_TMEM_LOAD_32dp32b32xESZ_S19_NS4_39AutoVectorizingCopyWithAssumedAlignmentILi128EEENS4_14SM90_TMA_STOREES19_S1V_S1V_EEEvvEEEEvNT_6ParamsE,@"STO_CUDA_ENTRY STV_DEFAULT"
_ZN7cutlass13device_kernelINS_4gemm6kernel13GemmUniversalIN4cute5tupleIJiiiiEEENS1_10collective13CollectiveMmaINS1_35MainloopSm100TmaUmmaWarpSpecializedILi3ELi2ELi2ENS5_IJNS4_1CILi1EEESB_SB_EEEEENS5_IJNSA_ILi128EEENSA_ILi256EEENSA_ILi32EEEEEEfNS5_IJlSB_lEEEfSI_NS4_8TiledMMAINS4_8MMA_AtomIJNS4_17SM100_MMA_TF32_SSINS_10tfloat32_tESM_fLi128ELi256ELNS4_4UMMA5MajorE0ELSO_0ELNSN_7ScaleInE0ELSP_0EEEEEENS4_6LayoutISC_NS5_IJNSA_ILi0EEEST_ST_EEEEENS5_IJNS4_10UnderscoreESW_SW_EEEEENS4_13SM90_TMA_LOADENS4_14ComposedLayoutINS4_7SwizzleILi3ELi4ELi3EEENS4_18smem_ptr_flag_bitsILi32EEENSS_INS5_IJNSA_ILi8EEESG_EEENS5_IJSG_SB_EEEEEEEvNS4_8identityESZ_S19_vS1A_EENS_8epilogue10collective18CollectiveEpilogueINS1C_23Sm100TmaWarpSpecializedILi4ELi2ELi32ELb1ELb0EEEJSH_NS5_IJNSS_ISE_SB_EENSS_ISG_SB_EEEEEfSI_fSI_NS1C_6fusion15FusionCallbacksIS1G_NS1K_17LinearCombinationIffffLNS_15FloatRoundStyleE2EEESH_S1J_JEEENS4_5SM1004TMEM4LOAD26SM100_TMEM_LOAD_32dp32b32xESZ_S19_NS4_39AutoVectorizingCopyWithAssumedAlignmentILi128EEENS4_14SM90_TMA_STOREES19_S1V_S1V_EEEvvEEEEvNT_6ParamsE:
[----:B------:R-:W1:Y:S01]  /*0000*/  LDC R1, c[0x0][0x37c] ;  /* 0x0000df00ff017b82 */ /* 0x000e620000000800 */
[----:B------:R-:W2:Y:S01]  /*0010*/  S2R R127, SR_TID.X ;  /* 0x00000000007f7919 */ /* 0x000ea20000002100 */
[----:B------:R-:W3:Y:S01]  /*0020*/  LDCU.64 UR4, c[0x0][0x890] ;  /* 0x00011200ff0477ac */ /* 0x000ee20008000a00 */
[----:B------:R-:W-:Y:S02]  /*0030*/  PRMT R51, RZ, 0x7610, R51 ;  /* 0x00007610ff337816 */ /* 0x000fe40000000033 */
[----:B------:R-:W-:Y:S01]  /*0040*/  ELECT P5, URZ, PT ;  /* 0x0000000000ff782f */ /* 0x000fe200038a0000 */
[----:B------:R-:W4:Y:S01]  /*0050*/  LDCU.64 UR46, c[0x0][0x358] ;  /* 0x00006b00ff2e77ac */ /* 0x000f220008000a00 */
[----:B---3--:R-:W-:-:S04]  /*0060*/  UISETP.NE.U32.AND UP0, UPT, UR4, URZ, UPT ;  /* 0x000000ff0400728c */ /* 0x008fc8000bf05070 */
[----:B------:R-:W-:Y:S01]  /*0070*/  UISETP.NE.AND.EX UP0, UPT, UR5, URZ, UPT, UP0 ;  /* 0x000000ff0500728c */ /* 0x000fe2000bf05300 */
[----:B--2---:R-:W-:-:S05]  /*0080*/  SHF.R.U32.HI R120, RZ, 0x5, R127 ;  /* 0x00000005ff787819 */ /* 0x004fca000001167f */
[----:B------:R-:W2:Y:S02]  /*0090*/  SHFL.IDX PT, R0, R120, RZ, 0x1f ;  /* 0x00001fff78007589 */ /* 0x000ea400000e0000 */
[----:B--2---:R-:W-:Y:S01]  /*00a0*/  R2UR UR8, R0 ;  /* 0x00000000000872ca */ /* 0x004fe200000e0000 */
[----:B-1--4-:R-:W-:-:S14]  /*00b0*/  BRA.U UP0, `(.L_x_0) ;  /* 0x00000001002c7547 */ /* 0x012fdc000b800000 */
[----:B------:R-:W1:Y:S02]  /*00c0*/  LDCU.64 UR6, c[0x0][0x888] ;  /* 0x00011100ff0677ac */ /* 0x000e640008000a00 */
[----:B-1----:R-:W-:-:S04]  /*00d0*/  UISETP.NE.U32.AND UP0, UPT, UR6, URZ, UPT ;  /* 0x000000ff0600728c */ /* 0x002fc8000bf05070 */
[----:B------:R-:W-:-:S09]  /*00e0*/  UISETP.NE.AND.EX UP0, UPT, UR7, URZ, UPT, UP0 ;  /* 0x000000ff0700728c */ /* 0x000fd2000bf05300 */
[----:B------:R-:W-:Y:S05]  /*00f0*/  BRA.U !UP0, `(.L_x_1) ;  /* 0x0000000108107547 */ /* 0x000fea000b800000 */
[----:B------:R-:W1:Y:S02]  /*0100*/  LDC.64 R2, c[0x0][0x888] ;  /* 0x00022200ff027b82 */ /* 0x000e640000000a00 */
[----:B-1----:R1:W5:Y:S01]  /*0110*/  LDG.E R50, desc[UR46][R2.64] ;  /* 0x0000002e02327981 */ /* 0x002362000c1e1900 */
[----:B------:R-:W-:Y:S01]  /*0120*/  HFMA2 R51, -RZ, RZ, 0, 5.9604644775390625e-08 ;  /* 0x00000001ff337431 */ /* 0x000fe200000001ff */
[----:B------:R-:W-:Y:S05]  /*0130*/  BRA `(.L_x_0) ;  /* 0x00000000000c7947 */ /* 0x000fea0003800000 */
.L_x_1:
[----:B------:R-:W1:Y:S01]  /*0140*/  LDCU UR6, c[0x0][0x880] ;  /* 0x00011000ff0677ac */ /* 0x000e620008000800 */
[----:B------:R-:W-:Y:S01]  /*0150*/  HFMA2 R51, -RZ, RZ, 0, 5.9604644775390625e-08 ;  /* 0x00000001ff337431 */ /* 0x000fe200000001ff */
[----:B-1----:R-:W-:-:S07]  /*0160*/  MOV R50, UR6 ;  /* 0x0000000600327c02 */ /* 0x002fce0008000f00 */
.L_x_0:
[----:B------:R-:W2:Y:S02]  /*0170*/  LDCU.64 UR6, c[0x0][0x8b0] ;  /* 0x00011600ff0677ac */ /* 0x000ea40008000a00 */
[----:B--2---:R-:W-:-:S04]  /*0180*/  UISETP.NE.U32.AND UP0, UPT, UR6, URZ, UPT ;  /* 0x000000ff0600728c */ /* 0x004fc8000bf05070 */
[----:B------:R-:W-:-:S09]  /*0190*/  UISETP.NE.AND.EX UP0, UPT, UR7, URZ, UPT, UP0 ;  /* 0x000000ff0700728c */ /* 0x000fd2000bf05300 */
[----:B------:R-:W-:Y:S05]  /*01a0*/  BRA.U UP0, `(.L_x_2) ;  /* 0x0000000100247547 */ /* 0x000fea000b800000 */
[----:B------:R-:W2:Y:S02]  /*01b0*/  LDCU.64 UR6, c[0x0][0x8a8] ;  /* 0x00011500ff0677ac */ /* 0x000ea40008000a00 */
[----:B--2---:R-:W-:-:S04]  /*01c0*/  UISETP.NE.U32.AND UP0, UPT, UR6, URZ, UPT ;  /* 0x000000ff0600728c */ /* 0x004fc8000bf05070 */
[----:B------:R-:W-:-:S09]  /*01d0*/  UISETP.NE.AND.EX UP0, UPT, UR7, URZ, UPT, UP0 ;  /* 0x000000ff0700728c */ /* 0x000fd2000bf05300 */
[----:B------:R-:W-:Y:S05]  /*01e0*/  BRA.U !UP0, `(.L_x_3) ;  /* 0x00000001080c7547 */ /* 0x000fea000b800000 */
[----:B------:R-:W2:Y:S02]  /*01f0*/  LDC.64 R46, c[0x0][0x8a8] ;  /* 0x00022a00ff2e7b82 */ /* 0x000ea40000000a00 */
[----:B--2---:R2:W5:Y:S01]  /*0200*/  LDG.E R46, desc[UR46][R46.64] ;  /* 0x0000002e2e2e7981 */ /* 0x004562000c1e1900 */
[----:B------:R-:W-:Y:S05]  /*0210*/  BRA `(.L_x_2) ;  /* 0x0000000000087947 */ /* 0x000fea0003800000 */
.L_x_3:
[----:B------:R-:W2:Y:S02]  /*0220*/  LDCU UR6, c[0x0][0x8a0] ;  /* 0x00011400ff0677ac */ /* 0x000ea40008000800 */
[----:B--2---:R-:W-:Y:S02]  /*0230*/  MOV R46, UR6 ;  /* 0x00000006002e7c02 */ /* 0x004fe40008000f00 */
.L_x_2:
[----:B------:R-:W-:Y:S01]  /*0240*/  IMAD.U32 R0, RZ, RZ, UR8 ;  /* 0x00000008ff007e24 */ /* 0x000fe2000f8e00ff */
[----:B------:R-:W-:Y:S04]  /*0250*/  BSSY.RECONVERGENT B0, `(.L_x_4) ;  /* 0x000000c000007945 */ /* 0x000fe80003800200 */
[C---:B------:R-:W-:Y:S02]  /*0260*/  ISETP.NE.OR P1, PT, R0.reuse, 0x1, !P5 ;  /* 0x000000010000780c */ /* 0x040fe40006f25670 */
[----:B------:R-:W-:-:S11]  /*0270*/  ISETP.NE.OR P0, PT, R0, 0x3, !P5 ;  /* 0x000000030000780c */ /* 0x000fd60006f05670 */
[----:B------:R-:W-:Y:S05]  /*0280*/  @P1 BRA `(.L_x_5) ;  /* 0x0000000000201947 */ /* 0x000fea0003800000 */
[----:B------:R-:W3:Y:S02]  /*0290*/  LDCU.64 UR6, c[0x0][0x348] ;  /* 0x00006900ff0677ac */ /* 0x000ee40008000a00 */
[----:B---3--:R-:W-:Y:S02]  /*02a0*/  UIADD3 UR10, UP1, UPT, UR6, 0x80, URZ ;  /* 0x00000080060a7890 */ /* 0x008fe4000ff3e0ff */
[----:B------:R-:W-:Y:S02]  /*02b0*/  UIADD3 UR6, UP0, UPT, UR6, 0x180, URZ ;  /* 0x0000018006067890 */ /* 0x000fe4000ff1e0ff */
[----:B------:R-:W-:Y:S02]  /*02c0*/  UIADD3.X UR11, UPT, UPT, URZ, UR7, URZ, UP1, !UPT ;  /* 0x00000007ff0b7290 */ /* 0x000fe40008ffe4ff */
[----:B------:R-:W-:-:S07]  /*02d0*/  UIADD3.X UR7, UPT, UPT, URZ, UR7, URZ, UP0, !UPT ;  /* 0x00000007ff077290 */ /* 0x000fce00087fe4ff */
[----:B------:R3:W-:Y:S02]  /*02e0*/  UTMACCTL.PF [UR10] ;  /* 0x000000000a0079b9 */ /* 0x0007e40008040000 */
[----:B------:R3:W-:Y:S02]  /*02f0*/  UTMACCTL.PF [UR6] ;  /* 0x00000000060079b9 */ /* 0x0007e40008040000 */
[----:B---3--:R-:W-:Y:S01]  /*0300*/  NOP ;  /* 0x0000000000007918 */ /* 0x008fe20000000000 */
.L_x_5:
[----:B------:R-:W-:Y:S05]  /*0310*/  BSYNC.RECONVERGENT B0 ;  /* 0x0000000000007941 */ /* 0x000fea0003800200 */
.L_x_4:
[----:B------:R-:W-:Y:S04]  /*0320*/  BSSY.RECONVERGENT B0, `(.L_x_6) ;  /* 0x000000a000007945 */ /* 0x000fe80003800200 */
        /* <DEDUP_REMOVED lines=9> */
.L_x_7:
[----:B------:R-:W-:Y:S05]  /*03c0*/  BSYNC.RECONVERGENT B0 ;  /* 0x0000000000007941 */ /* 0x000fea0003800200 */
.L_x_6:
[----:B------:R-:W3:Y:S01]  /*03d0*/  LDCU.64 UR6, c[0x0][0x888] ;  /* 0x00011100ff0677ac */ /* 0x000ee20008000a00 */
[----:B------:R-:W-:Y:S02]  /*03e0*/  UISETP.EQ.U32.AND UP1, UPT, UR4, URZ, UPT ;  /* 0x000000ff0400728c */ /* 0x000fe4000bf22070 */
[----:B------:R-:W-:Y:S02]  /*03f0*/  UPLOP3.LUT UP2, UPT, UPT, UPT, UPT, 0x80, 0x8 ;  /* 0x000000000008789c */ /* 0x000fe40003f4f070 */
[----:B---3--:R-:W-:-:S04]  /*0400*/  UISETP.NE.U32.AND UP0, UPT, UR6, URZ, UPT ;  /* 0x000000ff0600728c */ /* 0x008fc8000bf05070 */
[----:B------:R-:W-:-:S04]  /*0410*/  UISETP.NE.AND.EX UP0, UPT, UR7, URZ, UPT, UP0 ;  /* 0x000000ff0700728c */ /* 0x000fc8000bf05300 */
[----:B------:R-:W-:-:S04]  /*0420*/  UISETP.EQ.OR.EX UP3, UPT, UR5, URZ, !UP0, UP1 ;  /* 0x000000ff0500728c */ /* 0x000fc8000c762710 */
[----:B------:R-:W-:-:S05]  /*0430*/  UP2UR UR50, UPR, URZ, 0x8 ;  /* 0x00000008ff327883 */ /* 0x000fca0008000000 */
[----:B------:R-:W-:Y:S07]  /*0440*/  BRA.U !UP3, `(.L_x_8) ;  /* 0x000000010b207547 */ /* 0x000fee000b800000 */
[----:B------:R-:W-:Y:S01]  /*0450*/  UISETP.NE.U32.AND UP2, UPT, UR4, URZ, UPT ;  /* 0x000000ff0400728c */ /* 0x000fe2000bf45070 */
[----:B-----5:R-:W-:Y:S01]  /*0460*/  FSETP.NEU.AND P0, PT, R50, RZ, PT ;  /* 0x000000ff3200720b */ /* 0x020fe20003f0d000 */
[----:B------:R-:W-:Y:S02]  /*0470*/  USEL UR4, URZ, 0xffffffff, UP0 ;  /* 0xffffffffff047887 */ /* 0x000fe40008000000 */
[----:B------:R-:W-:-:S10]  /*0480*/  UISETP.NE.AND.EX UP2, UPT, UR5, URZ, UPT, UP2 ;  /* 0x000000ff0500728c */ /* 0x000fd4000bf45320 */
[----:B------:R-:W-:Y:S01]  /*0490*/  VOTEU.ANY UP1, P0 ;  /* 0x0000000000ff7886 */ /* 0x000fe20000020100 */
[----:B------:R-:W-:-:S04]  /*04a0*/  @!UP2 USEL UR4, URZ, 0xffffffff, UP1 ;  /* 0xffffffffff04a887 */ /* 0x000fc80008800000 */
[----:B------:R-:W-:-:S04]  /*04b0*/  ULOP3.LUT UR4, UR4, 0x1, URZ, 0xc0, !UPT ;  /* 0x0000000104047892 */ /* 0x000fc8000f8ec0ff */
[----:B------:R-:W-:-:S11]  /*04c0*/  UISETP.NE.U32.AND UP2, UPT, UR4, 0x1, UPT ;  /* 0x000000010400788c */ /* 0x000fd6000bf45070 */
.L_x_8:
[----:B-1----:R-:W1:Y:S01]  /*04d0*/  SHFL.IDX PT, R2, R120, RZ, 0x1f ;  /* 0x00001fff78027589 */ /* 0x002e6200000e0000 */
[----:B------:R-:W-:-:S04]  /*04e0*/  UISETP.NE.AND UP1, UPT, UR8, 0x2, UPT ;  /* 0x000000020800788c */ /* 0x000fc8000bf25270 */
[----:B------:R-:W-:Y:S01]  /*04f0*/  USEL UR6, URZ, 0x1, UP1 ;  /* 0x00000001ff067887 */ /* 0x000fe20008800000 */
[----:B-1----:R-:W-:-:S13]  /*0500*/  ISETP.NE.AND P0, PT, R2, RZ, PT ;  /* 0x000000ff0200720c */ /* 0x002fda0003f05270 */
[----:B------:R-:W-:Y:S05]  /*0510*/  @P0 BRA `(.L_x_9) ;  /* 0x0000000000400947 */ /* 0x000fea0003800000 */
[----:B------:R-:W1:Y:S01]  /*0520*/  S2UR UR5, SR_CgaCtaId ;  /* 0x00000000000579c3 */ /* 0x000e620000008800 */
[----:B------:R-:W-:Y:S01]  /*0530*/  UMOV UR7, 0x400 ;  /* 0x0000040000077882 */ /* 0x000fe20000000000 */
[----:B------:R-:W-:Y:S01]  /*0540*/  UMOV UR4, 0x1 ;  /* 0x0000000100047882 */ /* 0x000fe20000000000 */
[----:B------:R-:W-:Y:S01]  /*0550*/  ELECT P0, URZ, PT ;  /* 0x0000000000ff782f */ /* 0x000fe20003800000 */
[----:B------:R-:W-:-:S04]  /*0560*/  UIADD3 UR10, UPT, UPT, -UR4, 0x100000, URZ ;  /* 0x00100000040a7890 */ /* 0x000fc8000fffe1ff */
[----:B------:R-:W-:Y:S02]  /*0570*/  USHF.L.U32 UR11, UR10, 0xb, URZ ;  /* 0x0000000b0a0b7899 */ /* 0x000fe400080006ff */
[----:B------:R-:W-:Y:S02]  /*0580*/  USHF.L.U32 UR10, UR10, 0x1, URZ ;  /* 0x000000010a0a7899 */ /* 0x000fe400080006ff */
[----:B-1----:R-:W-:Y:S01]  /*0590*/  ULEA UR5, UR5, UR7, 0x18 ;  /* 0x0000000705057291 */ /* 0x002fe2000f8ec0ff */
[----:B------:R-:W1:Y:S11]  /*05a0*/  FENCE.VIEW.ASYNC.S ;  /* 0x00000000000073c6 */ /* 0x000e760000000000 */
[----:B-1----:R1:W3:Y:S01]  /*05b0*/  SYNCS.EXCH.64 URZ, [UR5], UR10 ;  /* 0x0000000a05ff75b2 */ /* 0x0022e20008000100 */
[----:B------:R1:W4:Y:S01]  /*05c0*/  SYNCS.EXCH.64 URZ, [UR5+0x18], UR10 ;  /* 0x0000180a05ff75b2 */ /* 0x0003220008000100 */
[----:B------:R1:W1:Y:S01]  /*05d0*/  SYNCS.EXCH.64 URZ, [UR5+0x8], UR10 ;  /* 0x0000080a05ff75b2 */ /* 0x0002620008000100 */
[----:B------:R1:W1:Y:S01]  /*05e0*/  SYNCS.EXCH.64 URZ, [UR5+0x20], UR10 ;  /* 0x0000200a05ff75b2 */ /* 0x0002620008000100 */
[----:B------:R1:W1:Y:S01]  /*05f0*/  SYNCS.EXCH.64 URZ, [UR5+0x10], UR10 ;  /* 0x0000100a05ff75b2 */ /* 0x0002620008000100 */
[----:B------:R1:W1:Y:S01]  /*0600*/  SYNCS.EXCH.64 URZ, [UR5+0x28], UR10 ;  /* 0x0000280a05ff75b2 */ /* 0x0002620008000100 */
[----:B------:R-:W-:Y:S01]  /*0610*/  NOP ;  /* 0x0000000000007918 */ /* 0x000fe20000000000 */
.L_x_9:
[----:B------:R-:W2:Y:S01]  /*0620*/  SHFL.IDX PT, R2, R120, RZ, 0x1f ;  /* 0x00001fff78027589 */ /* 0x000ea200000e0000 */
[----:B------:R-:W-:Y:S01]  /*0630*/  NOP ;  /* 0x0000000000007918 */ /* 0x000fe20000000000 */
[----:B--2---:R-:W-:-:S13]  /*0640*/  ISETP.NE.AND P0, PT, R2, 0x1, PT ;  /* 0x000000010200780c */ /* 0x004fda0003f05270 */
[----:B------:R-:W-:Y:S05]  /*0650*/  @P0 BRA `(.L_x_10) ;  /* 0x0000000000580947 */ /* 0x000fea0003800000 */
[----:B------:R-:W2:Y:S01]  /*0660*/  S2UR UR7, SR_CgaCtaId ;  /* 0x00000000000779c3 */ /* 0x000ea20000008800 */
[----:B------:R-:W-:Y:S01]  /*0670*/  UMOV UR9, 0x400 ;  /* 0x0000040000097882 */ /* 0x000fe20000000000 */
[----:B-1----:R-:W-:Y:S01]  /*0680*/  UMOV UR5, 0x20 ;  /* 0x0000002000057882 */ /* 0x002fe20000000000 */
[----:B------:R-:W-:Y:S01]  /*0690*/  UMOV UR4, 0x80 ;  /* 0x0000008000047882 */ /* 0x000fe20000000000 */
[----:B------:R-:W-:-:S04]  /*06a0*/  UIADD3 UR10, UPT, UPT, -UR5, 0x100000, URZ ;  /* 0x00100000050a7890 */ /* 0x000fc8000fffe1ff */
[----:B------:R-:W-:Y:S02]  /*06b0*/  USHF.L.U32 UR11, UR10, 0xb, URZ ;  /* 0x0000000b0a0b7899 */ /* 0x000fe400080006ff */
[----:B------:R-:W-:Y:S02]  /*06c0*/  USHF.L.U32 UR10, UR10, 0x1, URZ ;  /* 0x000000010a0a7899 */ /* 0x000fe400080006ff */
[----:B------:R-:W-:-:S04]  /*06d0*/  UIADD3 UR4, UPT, UPT, -UR4, 0x100000, URZ ;  /* 0x0010000004047890 */ /* 0x000fc8000fffe1ff */
[----:B------:R-:W-:Y:S02]  /*06e0*/  USHF.L.U32 UR5, UR4, 0xb, URZ ;  /* 0x0000000b04057899 */ /* 0x000fe400080006ff */
[----:B------:R-:W-:Y:S01]  /*06f0*/  USHF.L.U32 UR4, UR4, 0x1, URZ ;  /* 0x0000000104047899 */ /* 0x000fe200080006ff */
[----:B------:R-:W-:Y:S01]  /*0700*/  ELECT P0, URZ, PT ;  /* 0x0000000000ff782f */ /* 0x000fe20003800000 */
[----:B--2---:R-:W-:Y:S01]  /*0710*/  ULEA UR7, UR7, UR9, 0x18 ;  /* 0x0000000907077291 */ /* 0x004fe2000f8ec0ff */
[----:B------:R-:W1:Y:S11]  /*0720*/  FENCE.VIEW.ASYNC.S ;  /* 0x00000000000073c6 */ /* 0x000e760000000000 */
[----:B-1----:R2:W1:Y:S01]  /*0730*/  SYNCS.EXCH.64 URZ, [UR7+0x30], UR10 ;  /* 0x0000300a07ff75b2 */ /* 0x0024620008000100 */
[----:B------:R2:W1:Y:S01]  /*0740*/  SYNCS.EXCH.64 URZ, [UR7+0x50], UR4 ;  /* 0x0000500407ff75b2 */ /* 0x0004620008000100 */
[----:B------:R2:W1:Y:S01]  /*0750*/  SYNCS.EXCH.64 URZ, [UR7+0x38], UR10 ;  /* 0x0000380a07ff75b2 */ /* 0x0004620008000100 */
[----:B------:R2:W1:Y:S01]  /*0760*/  SYNCS.EXCH.64 URZ, [UR7+0x58], UR4 ;  /* 0x0000580407ff75b2 */ /* 0x0004620008000100 */
[----:B------:R2:W1:Y:S01]  /*0770*/  SYNCS.EXCH.64 URZ, [UR7+0x40], UR10 ;  /* 0x0000400a07ff75b2 */ /* 0x0004620008000100 */
[----:B------:R2:W1:Y:S01]  /*0780*/  SYNCS.EXCH.64 URZ, [UR7+0x60], UR4 ;  /* 0x0000600407ff75b2 */ /* 0x0004620008000100 */
[----:B------:R2:W1:Y:S01]  /*0790*/  SYNCS.EXCH.64 URZ, [UR7+0x48], UR10 ;  /* 0x0000480a07ff75b2 */ /* 0x0004620008000100 */
[----:B------:R2:W1:Y:S02]  /*07a0*/  SYNCS.EXCH.64 URZ, [UR7+0x68], UR4 ;  /* 0x0000680407ff75b2 */ /* 0x0004640008000100 */
[----:B--2---:R-:W-:Y:S01]  /*07b0*/  NOP ;  /* 0x0000000000007918 */ /* 0x004fe20000000000 */
.L_x_10:
[----:B------:R-:W2:Y:S01]  /*07c0*/  SHFL.IDX PT, R2, R120, RZ, 0x1f ;  /* 0x00001fff78027589 */ /* 0x000ea200000e0000 */
[----:B------:R-:W-:Y:S01]  /*07d0*/  NOP ;  /* 0x0000000000007918 */ /* 0x000fe20000000000 */
[----:B--2---:R-:W-:-:S13]  /*07e0*/  ISETP.NE.AND P0, PT, R2, 0x3, PT ;  /* 0x000000030200780c */ /* 0x004fda0003f05270 */
[----:B------:R-:W-:Y:S05]  /*07f0*/  @P0 BRA `(.L_x_11) ;  /* 0x0000000000300947 */ /* 0x000fea0003800000 */
[----:B-1----:R-:W1:Y:S01]  /*0800*/  S2UR UR5, SR_CgaCtaId ;  /* 0x00000000000579c3 */ /* 0x002e620000008800 */
        /* <DEDUP_REMOVED lines=8> */
[----:B-1----:R2:W1:Y:S01]  /*0890*/  SYNCS.EXCH.64 URZ, [UR5+0x70], UR10 ;  /* 0x0000700a05ff75b2 */ /* 0x0024620008000100 */
[----:B------:R2:W1:Y:S02]  /*08a0*/  SYNCS.EXCH.64 URZ, [UR5+0x78], UR10 ;  /* 0x0000780a05ff75b2 */ /* 0x0004640008000100 */
[----:B--2---:R-:W-:Y:S01]  /*08b0*/  NOP ;  /* 0x0000000000007918 */ /* 0x004fe20000000000 */
.L_x_11:
[----:B------:R-:W2:Y:S01]  /*08c0*/  SHFL.IDX PT, R2, R120, RZ, 0x1f ;  /* 0x00001fff78027589 */ /* 0x000ea200000e0000 */
[----:B------:R-:W-:Y:S01]  /*08d0*/  NOP ;  /* 0x0000000000007918 */ /* 0x000fe20000000000 */
[----:B--2---:R-:W-:-:S13]  /*08e0*/  ISETP.NE.AND P0, PT, R2, 0x4, PT ;  /* 0x000000040200780c */ /* 0x004fda0003f05270 */
[----:B------:R-:W-:Y:S05]  /*08f0*/  @P0 BRA `(.L_x_12) ;  /* 0x00000000004c0947 */ /* 0x000fea0003800000 */
[----:B-1----:R-:W1:Y:S01]  /*0900*/  S2UR UR5, SR_CgaCtaId ;  /* 0x00000000000579c3 */ /* 0x002e620000008800 */
[----:B------:R-:W-:Y:S01]  /*0910*/  UMOV UR9, 0x100 ;  /* 0x0000010000097882 */ /* 0x000fe20000000000 */
[----:B------:R-:W-:Y:S01]  /*0920*/  UMOV UR7, 0x400 ;  /* 0x0000040000077882 */ /* 0x000fe20000000000 */
[----:B------:R-:W-:Y:S01]  /*0930*/  USEL UR9, UR9, 0xe0, UP2 ;  /* 0x000000e009097887 */ /* 0x000fe20009000000 */
[----:B------:R-:W-:Y:S01]  /*0940*/  UMOV UR4, 0x1 ;  /* 0x0000000100047882 */ /* 0x000fe20000000000 */
[----:B------:R-:W-:Y:S01]  /*0950*/  ELECT P0, URZ, PT ;  /* 0x0000000000ff782f */ /* 0x000fe20003800000 */
[----:B------:R-:W-:-:S04]  /*0960*/  UIADD3 UR10, UPT, UPT, -UR4, 0x100000, URZ ;  /* 0x00100000040a7890 */ /* 0x000fc8000fffe1ff */
[----:B------:R-:W-:Y:S02]  /*0970*/  USHF.L.U32 UR11, UR10, 0xb, URZ ;  /* 0x0000000b0a0b7899 */ /* 0x000fe400080006ff */
[----:B------:R-:W-:Y:S02]  /*0980*/  USHF.L.U32 UR10, UR10, 0x1, URZ ;  /* 0x000000010a0a7899 */ /* 0x000fe400080006ff */
[----:B------:R-:W-:-:S04]  /*0990*/  UIADD3 UR12, UPT, UPT, -UR9, 0x100000, URZ ;  /* 0x00100000090c7890 */ /* 0x000fc8000fffe1ff */
[----:B------:R-:W-:Y:S02]  /*09a0*/  USHF.L.U32 UR13, UR12, 0xb, URZ ;  /* 0x0000000b0c0d7899 */ /* 0x000fe400080006ff */
[----:B------:R-:W-:Y:S02]  /*09b0*/  USHF.L.U32 UR12, UR12, 0x1, URZ ;  /* 0x000000010c0c7899 */ /* 0x000fe400080006ff */
[----:B-1----:R-:W-:Y:S01]  /*09c0*/  ULEA UR5, UR5, UR7, 0x18 ;  /* 0x0000000705057291 */ /* 0x002fe2000f8ec0ff */
[----:B------:R-:W1:Y:S11]  /*09d0*/  FENCE.VIEW.ASYNC.S ;  /* 0x00000000000073c6 */ /* 0x000e760000000000 */
[----:B-1----:R2:W1:Y:S01]  /*09e0*/  SYNCS.EXCH.64 URZ, [UR5+0x80], UR10 ;  /* 0x0000800a05ff75b2 */ /* 0x0024620008000100 */
[----:B------:R2:W1:Y:S01]  /*09f0*/  SYNCS.EXCH.64 URZ, [UR5+0x90], UR12 ;  /* 0x0000900c05ff75b2 */ /* 0x0004620008000100 */
[----:B------:R2:W1:Y:S01]  /*0a00*/  SYNCS.EXCH.64 URZ, [UR5+0x88], UR10 ;  /* 0x0000880a05ff75b2 */ /* 0x0004620008000100 */
[----:B------:R2:W1:Y:S02]  /*0a10*/  SYNCS.EXCH.64 URZ, [UR5+0x98], UR12 ;  /* 0x0000980c05ff75b2 */ /* 0x0004640008000100 */
[----:B--2---:R-:W-:Y:S01]  /*0a20*/  NOP ;  /* 0x0000000000007918 */ /* 0x004fe20000000000 */
.L_x_12:
        /* <DEDUP_REMOVED lines=20> */
[----:B------:R2:W1:Y:S02]  /*0b70*/  SYNCS.EXCH.64 URZ, [UR7+0xb8], UR4 ;  /* 0x0000b80407ff75b2 */ /* 0x0004640008000100 */
[----:B--2---:R-:W-:Y:S01]  /*0b80*/  NOP ;  /* 0x0000000000007918 */ /* 0x004fe20000000000 */
.L_x_13:
        /* <DEDUP_REMOVED lines=18> */
.L_x_14:
[----:B-1----:R-:W1:Y:S01]  /*0cb0*/  S2UR UR5, SR_CTAID.X ;  /* 0x00000000000579c3 */ /* 0x002e620000002500 */
[----:B------:R-:W-:-:S05]  /*0cc0*/  CS2R.32 R114, SR_CgaSize ;  /* 0x0000000000727805 */ /* 0x000fca0000008a00 */
[----:B------:R-:W-:-:S05]  /*0cd0*/  IMAD R114, R114, -0xa0, RZ ;  /* 0xffffff6072727824 */ /* 0x000fca00078e02ff */
[----:B------:R-:W-:-:S14]  /*0ce0*/  R2UR UR9, R114 ;  /* 0x00000000720972ca */ /* 0x000fdc00000e0000 */
[----:B------:R-:W2:Y:S01]  /*0cf0*/  LDCU UR9, c[0x0][UR9+0x2b0] ;  /* 0x00005600090977ac */ /* 0x000ea20008000800 */
[----:B------:R-:W-:Y:S01]  /*0d00*/  NOP ;  /* 0x0000000000007918 */ /* 0x000fe20000000000 */
[----:B------:R-:W-:-:S05]  /*0d10*/  CS2R.32 R114, SR_CgaSize ;  /* 0x0000000000727805 */ /* 0x000fca0000008a00 */
[----:B------:R-:W-:-:S05]  /*0d20*/  IMAD R114, R114, -0xa0, RZ ;  /* 0xffffff6072727824 */ /* 0x000fca00078e02ff */
[----:B------:R-:W-:-:S14]  /*0d30*/  R2UR UR7, R114 ;  /* 0x00000000720772ca */ /* 0x000fdc00000e0000 */
[----:B------:R-:W3:Y:S01]  /*0d40*/  LDCU UR7, c[0x0][UR7+0x2b4] ;  /* 0x00005680070777ac */ /* 0x000ee20008000800 */
[----:B------:R-:W4:Y:S08]  /*0d50*/  S2UR UR4, SR_CTAID.Y ;  /* 0x00000000000479c3 */ /* 0x000f300000002600 */
[----:B------:R-:W3:Y:S01]  /*0d60*/  LDC R9, c[0x0][0xb24] ;  /* 0x0002c900ff097b82 */ /* 0x000ee20000000800 */
[----:B-1----:R-:W-:-:S02]  /*0d70*/  I2FP.F32.U32 R5, UR5 ;  /* 0x0000000500057c45 */ /* 0x002fc40008201000 */
[----:B------:R-:W-:-:S05]  /*0d80*/  CS2R.32 R3, SR_CgaSize ;  /* 0x0000000000037805 */ /* 0x000fca0000008a00 */
[----:B------:R-:W-:-:S06]  /*0d90*/  IMAD R3, R3, -0xa0, RZ ;  /* 0xffffff6003037824 */ /* 0x000fcc00078e02ff */
[----:B------:R-:W1:Y:S01]  /*0da0*/  LDC R3, c[0x0][R3+0x2a0] ;  /* 0x0000a80003037b82 */ /* 0x000e620000000800 */
[----:B------:R-:W-:Y:S01]  /*0db0*/  MOV R21, UR5 ;  /* 0x0000000500157c02 */ /* 0x000fe20008000f00 */
[----:B--2---:R-:W-:Y:S01]  /*0dc0*/  FMUL R5, R5, UR9 ;  /* 0x0000000905057c20 */ /* 0x004fe20008400000 */
[----:B----4-:R-:W-:Y:S02]  /*0dd0*/  I2FP.F32.U32 R4, UR4 ;  /* 0x0000000400047c45 */ /* 0x010fe40008201000 */
[----:B------:R-:W-:-:S05]  /*0de0*/  CS2R.32 R2, SR_CgaSize ;  /* 0x0000000000027805 */ /* 0x000fca0000008a00 */
[----:B------:R-:W-:-:S06]  /*0df0*/  IMAD R2, R2, -0xa0, RZ ;  /* 0xffffff6002027824 */ /* 0x000fcc00078e02ff */
[----:B------:R-:W2:Y:S01]  /*0e00*/  LDC R2, c[0x0][R2+0x2a4] ;  /* 0x0000a90002027b82 */ /* 0x000ea20000000800 */
[----:B------:R-:W4:Y:S01]  /*0e10*/  F2I.U32.TRUNC.NTZ R114, R5 ;  /* 0x0000000500727305 */ /* 0x000f22000020f000 */
[----:B------:R-:W-:Y:S01]  /*0e20*/  MOV R20, UR4 ;  /* 0x0000000400147c02 */ /* 0x000fe20008000f00 */
[----:B---3--:R-:W-:-:S05]  /*0e30*/  FMUL R4, R4, UR7 ;  /* 0x0000000704047c20 */ /* 0x008fca0008400000 */
[----:B------:R-:W-:Y:S01]  /*0e40*/  BAR.SYNC.DEFER_BLOCKING 0x0 ;  /* 0x0000000000007b1d */ /* 0x000fe20000010000 */
[----:B------:R-:W-:-:S05]  /*0e50*/  ISETP.GE.AND P0, PT, R9, 0x1, PT ;  /* 0x000000010900780c */ /* 0x000fca0003f06270 */
[----:B------:R-:W3:Y:S02]  /*0e60*/  F2I.U32.TRUNC.NTZ R49, R4 ;  /* 0x0000000400317305 */ /* 0x000ee4000020f000 */
[----:B------:R-:W2:Y:S01]  /*0e70*/  S2UR UR36, SR_CTAID.Z ;  /* 0x00000000002479c3 */ /* 0x000ea20000002700 */
[----:B----4-:R-:W-:-:S05]  /*0e80*/  IADD3 R114, PT, PT, -R114, RZ, RZ ;  /* 0x000000ff72727210 */ /* 0x010fca0007ffe1ff */
[----:B-1----:R-:W-:Y:S01]  /*0e90*/  IMAD R114, R3, R114, UR5 ;  /* 0x0000000503727e24 */ /* 0x002fe2000f8e0272 */
[----:B---3--:R-:W-:-:S05]  /*0ea0*/  IADD3 R49, PT, PT, -R49, RZ, RZ ;  /* 0x000000ff31317210 */ /* 0x008fca0007ffe1ff */
[----:B--2---:R-:W-:Y:S01]  /*0eb0*/  IMAD R49, R2, R49, UR4 ;  /* 0x0000000402317e24 */ /* 0x004fe2000f8e0231 */
[----:B------:R-:W-:Y:S06]  /*0ec0*/  @!P0 BRA `(.L_x_15) ;  /* 0x0000000000b88947 */ /* 0x000fec0003800000 */
[----:B------:R-:W1:Y:S01]  /*0ed0*/  LDC.64 R4, c[0x0][0xb18] ;  /* 0x0002c600ff047b82 */ /* 0x000e620000000a00 */
[----:B------:R-:W-:-:S07]  /*0ee0*/  ISETP.NE.AND P0, PT, R9, 0x1, PT ;  /* 0x000000010900780c */ /* 0x000fce0003f05270 */
[----:B------:R-:W2:Y:S08]  /*0ef0*/  LDC R10, c[0x0][0xb0c] ;  /* 0x0002c300ff0a7b82 */ /* 0x000eb00000000800 */
[----:B------:R-:W3:Y:S08]  /*0f00*/  LDC R11, c[0x0][0x370] ;  /* 0x0000dc00ff0b7b82 */ /* 0x000ef00000000800 */
[----:B------:R-:W4:Y:S01]  /*0f10*/  LDC R12, c[0x0][0x374] ;  /* 0x0000dd00ff0c7b82 */ /* 0x000f220000000800 */
[----:B-1----:R-:W-:-:S07]  /*0f20*/  ISETP.NE.AND P1, PT, R4, 0x1, PT ;  /* 0x000000010400780c */ /* 0x002fce0003f25270 */
[----:B------:R-:W3:Y:S01]  /*0f30*/  LDC.64 R6, c[0x0][0xb10] ;  /* 0x0002c400ff067b82 */ /* 0x000ee20000000a00 */
[----:B--2---:R-:W-:-:S07]  /*0f40*/  ISETP.NE.AND P2, PT, R10, 0x1, PT ;  /* 0x000000010a00780c */ /* 0x004fce0003f45270 */
[----:B------:R-:W1:Y:S08]  /*0f50*/  LDC R8, c[0x0][0xb20] ;  /* 0x0002c800ff087b82 */ /* 0x000e700000000800 */
[----:B------:R-:W2:Y:S01]  /*0f60*/  LDC.64 R2, c[0x0][0xb28] ;  /* 0x0002ca00ff027b82 */ /* 0x000ea20000000a00 */
[----:B----4-:R-:W-:-:S04]  /*0f70*/  IMAD.HI.U32 R13, R12, R5, RZ ;  /* 0x000000050c0d7227 */ /* 0x010fc800078e00ff */
[----:B------:R-:W-:-:S04]  /*0f80*/  IMAD.HI.U32 R5, R20, R5, RZ ;  /* 0x0000000514057227 */ /* 0x000fc800078e00ff */
[----:B---3--:R-:W-:-:S04]  /*0f90*/  IMAD.HI.U32 R14, R11, R6, RZ ;  /* 0x000000060b0e7227 */ /* 0x008fc800078e00ff */
[C---:B------:R-:W-:Y:S01]  /*0fa0*/  IMAD.HI.U32 R16, R21.reuse, R6, RZ ;  /* 0x0000000615107227 */ /* 0x040fe200078e00ff */
[-C--:B------:R-:W-:Y:S02]  /*0fb0*/  @P2 SHF.R.U32.HI R11, RZ, R7.reuse, R14 ;  /* 0x00000007ff0b2219 */ /* 0x080fe4000001160e */
[-C--:B-1----:R-:W-:Y:S02]  /*0fc0*/  @P1 SHF.R.U32.HI R12, RZ, R8.reuse, R13 ;  /* 0x00000008ff0c1219 */ /* 0x082fe4000001160d */
[----:B------:R-:W-:Y:S02]  /*0fd0*/  SHF.R.U32.HI R5, RZ, R8, R5 ;  /* 0x00000008ff057219 */ /* 0x000fe40000011605 */
[----:B------:R-:W-:Y:S02]  /*0fe0*/  SHF.R.U32.HI R16, RZ, R7, R16 ;  /* 0x00000007ff107219 */ /* 0x000fe40000011610 */
[----:B------:R-:W-:Y:S01]  /*0ff0*/  SEL R5, R20, R5, !P1 ;  /* 0x0000000514057207 */ /* 0x000fe20004800000 */
[----:B--2---:R-:W-:Y:S01]  /*1000*/  IMAD.HI.U32 R14, R12, R2, RZ ;  /* 0x000000020c0e7227 */ /* 0x004fe200078e00ff */
[----:B------:R-:W-:-:S02]  /*1010*/  SEL R7, R21, R16, !P2 ;  /* 0x0000001015077207 */ /* 0x000fc40005000000 */
[----:B------:R-:W-:Y:S01]  /*1020*/  IADD3 R13, PT, PT, -R5, RZ, RZ ;  /* 0x000000ff050d7210 */ /* 0x000fe20007ffe1ff */
[----:B------:R-:W-:Y:S01]  /*1030*/  IMAD.HI.U32 R6, R11, R2, RZ ;  /* 0x000000020b067227 */ /* 0x000fe200078e00ff */
[----:B------:R-:W-:-:S03]  /*1040*/  @P0 SHF.R.U32.HI R12, RZ, R3, R14 ;  /* 0x00000003ff0c0219 */ /* 0x000fc6000001160e */
[----:B------:R-:W-:Y:S01]  /*1050*/  IMAD R13, R4, R13, R20 ;  /* 0x0000000d040d7224 */ /* 0x000fe200078e0214 */
[----:B------:R-:W-:Y:S01]  /*1060*/  @P0 SHF.R.U32.HI R11, RZ, R3, R6 ;  /* 0x00000003ff0b0219 */ /* 0x000fe20000011606 */
[----:B------:R-:W-:-:S04]  /*1070*/  IMAD R12, R12, R9, RZ ;  /* 0x000000090c0c7224 */ /* 0x000fc800078e02ff */
[----:B------:R-:W-:Y:S01]  /*1080*/  IMAD R6, R11, R9, RZ ;  /* 0x000000090b067224 */ /* 0x000fe200078e02ff */
[----:B------:R-:W-:-:S04]  /*1090*/  ISETP.GE.AND P1, PT, R5, R12, PT ;  /* 0x0000000c0500720c */ /* 0x000fc80003f26270 */
[----:B------:R-:W-:Y:S01]  /*10a0*/  ISETP.GE.OR P1, PT, R7, R6, P1 ;  /* 0x000000060700720c */ /* 0x000fe20000f26670 */
[----:B------:R-:W-:-:S05]  /*10b0*/  IMAD.HI.U32 R6, R5, R2, RZ ;  /* 0x0000000205067227 */ /* 0x000fca00078e00ff */
[----:B------:R-:W-:-:S04]  /*10c0*/  SHF.R.U32.HI R6, RZ, R3, R6 ;  /* 0x00000003ff067219 */ /* 0x000fc80000011606 */
[----:B------:R-:W-:-:S03]  /*10d0*/  SEL R6, R5, R6, !P0 ;  /* 0x0000000605067207 */ /* 0x000fc60004000000 */
[----:B------:R-:W-:Y:S01]  /*10e0*/  @!P1 IMAD.HI.U32 R8, R7, R2, RZ ;  /* 0x0000000207089227 */ /* 0x000fe200078e00ff */
[----:B------:R-:W-:-:S04]  /*10f0*/  IADD3 R2, PT, PT, -R6, RZ, RZ ;  /* 0x000000ff06027210 */ /* 0x000fc80007ffe1ff */
[----:B------:R-:W-:Y:S01]  /*1100*/  @!P1 SHF.R.U32.HI R8, RZ, R3, R8 ;  /* 0x00000003ff089219 */ /* 0x000fe20000011608 */
[----:B------:R-:W-:-:S03]  /*1110*/  IMAD R2, R9, R2, R5 ;  /* 0x0000000209027224 */ /* 0x000fc600078e0205 */
[----:B------:R-:W-:-:S05]  /*1120*/  @!P1 SEL R3, R7, R8, !P0 ;  /* 0x0000000807039207 */ /* 0x000fca0004000000 */
[--C-:B------:R-:W-:Y:S02]  /*1130*/  @!P1 IMAD.IADD R6, R6, 0x1, -R3.reuse ;  /* 0x0000000106069824 */ /* 0x100fe400078e0a03 */
[----:B------:R-:W-:Y:S01]  /*1140*/  @!P1 IMAD R3, R2, R11, R3 ;  /* 0x0000000b02039224 */ /* 0x000fe200078e0203 */
[----:B------:R-:W-:Y:S01]  /*1150*/  IADD3 R2, PT, PT, -R7, RZ, RZ ;  /* 0x000000ff07027210 */ /* 0x000fe20007ffe1ff */
[----:B------:R-:W-:Y:S02]  /*1160*/  @!P1 IMAD R5, R6, R9, R7 ;  /* 0x0000000906059224 */ /* 0x000fe400078e0207 */
[----:B------:R-:W-:Y:S02]  /*1170*/  @!P1 IMAD.MOV.U32 R7, RZ, RZ, R3 ;  /* 0x000000ffff079224 */ /* 0x000fe400078e0003 */
[----:B------:R-:W-:Y:S02]  /*1180*/  IMAD R2, R10, R2, R21 ;  /* 0x000000020a027224 */ /* 0x000fe400078e0215 */
[----:B------:R-:W-:-:S02]  /*1190*/  IMAD R20, R5, R4, R13 ;  /* 0x0000000405147224 */ /* 0x000fc400078e020d */
[----:B------:R-:W-:Y:S02]  /*11a0*/  IMAD R21, R7, R10, R2 ;  /* 0x0000000a07157224 */ /* 0x000fe400078e0202 */
.L_x_15:
[----:B------:R-:W1:Y:S01]  /*11b0*/  LDCU UR4, c[0x0][0xb30] ;  /* 0x00016600ff0477ac */ /* 0x000e620008000800 */
[----:B------:R-:W2:Y:S08]  /*11c0*/  S2UR UR37, SR_CgaCtaId ;  /* 0x00000000002579c3 */ /* 0x000eb00000008800 */
[----:B------:R-:W3:Y:S01]  /*11d0*/  LDC R40, c[0x0][0xb24] ;  /* 0x0002c900ff287b82 */ /* 0x000ee20000000800 */
[----:B-1----:R-:W-:-:S09]  /*11e0*/  UISETP.NE.AND UP1, UPT, UR4, 0x1, UPT ;  /* 0x000000010400788c */ /* 0x002fd2000bf25270 */
[----:B--2---:R-:W-:Y:S05]  /*11f0*/  BRA.U UP1, `(.L_x_16) ;  /* 0x0000000101407547 */ /* 0x004fea000b800000 */
[----:B------:R-:W1:Y:S08]  /*1200*/  LDC.64 R4, c[0x0][0xb10] ;  /* 0x0002c400ff047b82 */ /* 0x000e700000000a00 */
[----:B------:R-:W2:Y:S08]  /*1210*/  LDC.64 R2, c[0x0][0xb18] ;  /* 0x0002c600ff027b82 */ /* 0x000eb00000000a00 */
[----:B------:R-:W4:Y:S08]  /*1220*/  LDC R6, c[0x0][0xb20] ;  /* 0x0002c800ff067b82 */ /* 0x000f300000000800 */
[----:B------:R-:W3:Y:S01]  /*1230*/  LDC R8, c[0x0][0xb0c] ;  /* 0x0002c300ff087b82 */ /* 0x000ee20000000800 */
[----:B-1----:R-:W-:-:S05]  /*1240*/  IMAD.HI.U32 R4, R21, R4, RZ ;  /* 0x0000000415047227 */ /* 0x002fca00078e00ff */
[----:B------:R-:W-:Y:S01]  /*1250*/  SHF.R.U32.HI R4, RZ, R5, R4 ;  /* 0x00000005ff047219 */ /* 0x000fe20000011604 */
[----:B--2---:R-:W-:Y:S01]  /*1260*/  IMAD.HI.U32 R3, R20, R3, RZ ;  /* 0x0000000314037227 */ /* 0x004fe200078e00ff */
[----:B------:R-:W-:-:S04]  /*1270*/  ISETP.NE.AND P0, PT, R2, 0x1, PT ;  /* 0x000000010200780c */ /* 0x000fc80003f05270 */
[----:B----4-:R-:W-:-:S04]  /*1280*/  SHF.R.U32.HI R3, RZ, R6, R3 ;  /* 0x00000006ff037219 */ /* 0x010fc80000011603 */
[----:B------:R-:W-:Y:S02]  /*1290*/  SEL R3, R20, R3, !P0 ;  /* 0x0000000314037207 */ /* 0x000fe40004000000 */
[----:B---3--:R-:W-:-:S04]  /*12a0*/  ISETP.NE.AND P1, PT, R8, 0x1, PT ;  /* 0x000000010800780c */ /* 0x008fc80003f25270 */
[----:B------:R-:W-:-:S05]  /*12b0*/  SEL R4, R21, R4, !P1 ;  /* 0x0000000415047207 */ /* 0x000fca0004800000 */
[----:B------:R-:W-:Y:S02]  /*12c0*/  IMAD.IADD R5, R3, 0x1, -R4 ;  /* 0x0000000103057824 */ /* 0x000fe400078e0a04 */
[----:B------:R-:W-:Y:S02]  /*12d0*/  IMAD.IADD R3, R4, 0x1, -R3 ;  /* 0x0000000104037824 */ /* 0x000fe400078e0a03 */
[----:B------:R-:W-:Y:S02]  /*12e0*/  IMAD R21, R5, R8, R21 ;  /* 0x0000000805157224 */ /* 0x000fe400078e0215 */
[----:B------:R-:W-:-:S07]  /*12f0*/  IMAD R20, R3, R2, R20 ;  /* 0x0000000203147224 */ /* 0x000fce00078e0214 */
.L_x_16:
[----:B------:R-:W-:Y:S01]  /*1300*/  BAR.SYNC.DEFER_BLOCKING 0x0 ;  /* 0x0000000000007b1d */ /* 0x000fe20000010000 */
[----:B------:R-:W-:Y:S01]  /*1310*/  UISETP.NE.AND UP1, UPT, UR8, 0x2, UPT ;  /* 0x000000020800788c */ /* 0x000fe2000bf25270 */
[----:B------:R-:W-:Y:S02]  /*1320*/  ISETP.NE.OR P5, PT, R0, 0x2, !P5 ;  /* 0x000000020000780c */ /* 0x000fe40006fa5670 */
[----:B------:R-:W-:-:S06]  /*1330*/  LOP3.LUT R2, R127, 0x1f, RZ, 0xc0, !PT ;  /* 0x0000001f7f027812 */ /* 0x000fcc00078ec0ff */
[----:B------:R-:W-:Y:S05]  /*1340*/  BRA.U UP1, `(.L_x_17) ;  /* 0x0000001101387547 */ /* 0x000fea000b800000 */
[----:B------:R-:W1:Y:S01]  /*1350*/  LDCU UR13, c[0x0][0x38c] ;  /* 0x00007180ff0d77ac */ /* 0x000e620008000800 */
[----:B------:R-:W2:Y:S01]  /*1360*/  LDC R9, c[0x0][0x370] ;  /* 0x0000dc00ff097b82 */ /* 0x000ea20000000800 */
[----:B------:R-:W-:Y:S01]  /*1370*/  PLOP3.LUT P1, PT, PT, PT, UP2, 0x80, 0x8 ;  /* 0x000000000008781c */ /* 0x000fe20003f2f028 */
[----:B------:R-:W-:Y:S01]  /*1380*/  IMAD.MOV.U32 R15, RZ, RZ, 0x1 ;  /* 0x00000001ff0f7424 */ /* 0x000fe200078e00ff */
[----:B------:R-:W-:Y:S01]  /*1390*/  ISETP.EQ.OR P4, PT, R2, RZ, P5 ;  /* 0x000000ff0200720c */ /* 0x000fe20002f82670 */
[----:B------:R-:W-:Y:S01]  /*13a0*/  IMAD.MOV.U32 R14, RZ, RZ, RZ ;  /* 0x000000ffff0e7224 */ /* 0x000fe200078e00ff */
[----:B------:R-:W-:Y:S02]  /*13b0*/  PLOP3.LUT P1, PT, P1, PT, PT, 0x8, 0x80 ;  /* 0x000000000080781c */ /* 0x000fe40000f2e170 */
[----:B------:R-:W-:Y:S01]  /*13c0*/  CS2R R12, SRZ ;  /* 0x00000000000c7805 */ /* 0x000fe2000001ff00 */
[----:B------:R-:W-:Y:S01]  /*13d0*/  IMAD.MOV.U32 R10, RZ, RZ, 0x1 ;  /* 0x00000001ff0a7424 */ /* 0x000fe200078e00ff */
[----:B------:R-:W4:Y:S01]  /*13e0*/  LDC R0, c[0x0][0x374] ;  /* 0x0000dd00ff007b82 */ /* 0x000f220000000800 */
[----:B------:R-:W2:Y:S01]  /*13f0*/  LDCU.64 UR22, c[0x0][0x348] ;  /* 0x00006900ff1677ac */ /* 0x000ea20008000a00 */
[----:B------:R-:W-:Y:S01]  /*1400*/  UMOV UR6, URZ ;  /* 0x000000ff00067c82 */ /* 0x000fe20008000000 */
[----:B-1----:R-:W-:-:S04]  /*1410*/  UIADD3 UR5, UPT, UPT, UR13, 0x1f, URZ ;  /* 0x0000001f0d057890 */ /* 0x002fc8000fffe0ff */
[----:B------:R-:W-:-:S04]  /*1420*/  USHF.R.S32.HI UR4, URZ, 0x1f, UR5 ;  /* 0x0000001fff047899 */ /* 0x000fc80008011405 */
[----:B------:R-:W-:-:S04]  /*1430*/  ULEA.HI UR4, UR4, UR5, URZ, 0x5 ;  /* 0x0000000504047291 */ /* 0x000fc8000f8f28ff */
[----:B------:R-:W-:Y:S02]  /*1440*/  USHF.R.S32.HI UR15, URZ, 0x5, UR4 ;  /* 0x00000005ff0f7899 */ /* 0x000fe40008011404 */
[----:B------:R-:W-:Y:S02]  /*1450*/  UIADD3 UR4, UPT, UPT, UR13, -0x1, URZ ;  /* 0xffffffff0d047890 */ /* 0x000fe4000fffe0ff */
[----:B------:R-:W-:Y:S02]  /*1460*/  UISETP.LT.U32.AND UP0, UPT, UR15, 0x3, UPT ;  /* 0x000000030f00788c */ /* 0x000fe4000bf01070 */
[----:B------:R-:W-:Y:S02]  /*1470*/  UISETP.GE.U32.AND UP1, UPT, UR4, -0x3f, UPT ;  /* 0xffffffc10400788c */ /* 0x000fe4000bf26070 */
[----:B------:R-:W-:Y:S02]  /*1480*/  USEL UR14, UR15, 0x3, UP0 ;  /* 0x000000030f0e7887 */ /* 0x000fe40008000000 */
[----:B------:R-:W-:-:S02]  /*1490*/  UIADD3 UR13, UPT, UPT, UR13, 0x3e, URZ ;  /* 0x0000003e0d0d7890 */ /* 0x000fc4000fffe0ff */
[----:B------:R-:W-:Y:S02]  /*14a0*/  UIADD3 UR5, UPT, UPT, UR14, -0x1, URZ ;  /* 0xffffffff0e057890 */ /* 0x000fe4000fffe0ff */
[----:B------:R-:W-:-:S03]  /*14b0*/  UIADD3 UR7, UPT, UPT, UR15, -UR14, URZ ;  /* 0x8000000e0f077290 */ /* 0x000fc6000fffe0ff */
[----:B------:R-:W-:-:S04]  /*14c0*/  @UP1 UIADD3 UR5, UPT, UPT, UR14, URZ, URZ ;  /* 0x000000ff0e051290 */ /* 0x000fc8000fffe0ff */
[----:B--2---:R-:W-:-:S12]  /*14d0*/  UIADD3 UR5, UPT, UPT, UR5, 0x1, URZ ;  /* 0x0000000105057890 */ /* 0x004fd8000fffe0ff */
.L_x_35:
[----:B------:R-:W-:Y:S01]  /*14e0*/  UISETP.NE.AND UP0, UPT, UR37, URZ, UPT ;  /* 0x000000ff2500728c */ /* 0x000fe2000bf05270 */
[----:B------:R-:W1:Y:S08]  /*14f0*/  S2UR UR37, SR_CgaCtaId ;  /* 0x00000000002579c3 */ /* 0x000e700000008800 */
[----:B------:R-:W-:Y:S05]  /*1500*/  BRA.U UP0, `(.L_x_18) ;  /* 0x0000000100347547 */ /* 0x000fea000b800000 */
[----:B------:R-:W2:Y:S01]  /*1510*/  S2R R2, SR_CgaCtaId ;  /* 0x0000000000027919 */ /* 0x000ea20000008800 */
[----:B------:R-:W-:-:S04]  /*1520*/  MOV R3, 0x400 ;  /* 0x0000040000037802 */ /* 0x000fc80000000f00 */
[----:B--2---:R-:W-:Y:S02]  /*1530*/  LEA R3, R2, R3, 0x18 ;  /* 0x0000000302037211 */ /* 0x004fe400078ec0ff */
[----:B------:R-:W-:-:S03]  /*1540*/  SHF.L.U32 R2, R10, 0x1f, RZ ;  /* 0x0000001f0a027819 */ /* 0x000fc600000006ff */
[----:B------:R-:W-:-:S04]  /*1550*/  IMAD R3, R12, 0x8, R3 ;  /* 0x000000080c037824 */ /* 0x000fc800078e0203 */
[----:B------:R-:W2:Y:S02]  /*1560*/  SYNCS.PHASECHK.TRANS64.TRYWAIT P0, [R3+URZ+0xd0], R2 ;  /* 0x0000d002030075a7 */ /* 0x000ea400080011ff */
[----:B--2---:R-:W-:Y:S05]  /*1570*/  @!P0 BRA `(.L_x_19) ;  /* 0x0000009c00688947 */ /* 0x004fea0003800000 */
.L_x_164:
[----:B------:R-:W-:Y:S01]  /*1580*/  VIADD R12, R12, 0x1 ;  /* 0x000000010c0c7836 */ /* 0x000fe20000000000 */
[----:B------:R2:W-:Y:S04]  /*1590*/  SYNCS.ARRIVE.TRANS64.A1T0 RZ, [R3+URZ+0xc0], RZ ;  /* 0x0000c0ff03ff79a7 */ /* 0x0005e800081000ff */
[----:B------:R-:W-:-:S04]  /*15a0*/  ISETP.NE.AND P0, PT, R12, 0x2, PT ;  /* 0x000000020c00780c */ /* 0x000fc80003f05270 */
[----:B------:R-:W-:Y:S02]  /*15b0*/  SEL R12, R12, RZ, P0 ;  /* 0x000000ff0c0c7207 */ /* 0x000fe40000000000 */
[----:B--2---:R-:W-:-:S04]  /*15c0*/  SEL R3, RZ, 0x1, P0 ;  /* 0x00000001ff037807 */ /* 0x004fc80000000000 */
[----:B------:R-:W-:-:S07]  /*15d0*/  LOP3.LUT R10, R10, R3, RZ, 0x3c, !PT ;  /* 0x000000030a0a7212 */ /* 0x000fce00078e3cff */
.L_x_18:
[----:B------:R-:W-:Y:S01]  /*15e0*/  UMOV UR4, 0x400 ;  /* 0x0000040000047882 */ /* 0x000fe20000000000 */
[----:B------:R-:W-:Y:S01]  /*15f0*/  SHF.L.U32 R2, R15, 0x1f, RZ ;  /* 0x0000001f0f027819 */ /* 0x000fe200000006ff */
[----:B-1----:R-:W-:Y:S01]  /*1600*/  ULEA UR4, UR37, UR4, 0x18 ;  /* 0x0000000425047291 */ /* 0x002fe2000f8ec0ff */
[----:B------:R-:W-:Y:S01]  /*1610*/  R2UR UR35, R21 ;  /* 0x00000000152372ca */ /* 0x000fe200000e0000 */
[----:B------:R-:W-:Y:S01]  /*1620*/  UISETP.GE.U32.AND UP0, UPT, UR13, 0x3f, UPT ;  /* 0x0000003f0d00788c */ /* 0x000fe2000bf06070 */
[----:B------:R-:W-:Y:S01]  /*1630*/  R2UR UR11, R20 ;  /* 0x00000000140b72ca */ /* 0x000fe200000e0000 */
[----:B------:R-:W-:Y:S01]  /*1640*/  ULEA UR8, UR6, UR4, 0x3 ;  /* 0x0000000406087291 */ /* 0x000fe2000f8e18ff */
[----:B------:R-:W-:-:S08]  /*1650*/  UMOV UR24, URZ ;  /* 0x000000ff00187c82 */ /* 0x000fd00008000000 */
[----:B------:R1:W2:Y:S01]  /*1660*/  SYNCS.PHASECHK.TRANS64.TRYWAIT P0, [UR8+0x18], R2 ;  /* 0x00001802ff0075a7 */ /* 0x0002a20008001108 */
[----:B------:R-:W-:Y:S02]  /*1670*/  USHF.L.U32 UR35, UR35, 0x7, URZ ;  /* 0x0000000723237899 */ /* 0x000fe400080006ff */
[----:B------:R-:W-:Y:S01]  /*1680*/  USHF.L.U32 UR11, UR11, 0x8, URZ ;  /* 0x000000080b0b7899 */ /* 0x000fe200080006ff */
[----:B------:R-:W-:Y:S11]  /*1690*/  BRA.U !UP0, `(.L_x_20) ;  /* 0x0000000108a87547 */ /* 0x000ff6000b800000 */
[----:B------:R-:W-:Y:S01]  /*16a0*/  UMOV UR16, URZ ;  /* 0x000000ff00107c82 */ /* 0x000fe20008000000 */
[----:B------:R-:W-:-:S05]  /*16b0*/  UMOV UR17, UR6 ;  /* 0x0000000600117c82 */ /* 0x000fca0008000000 */
.L_x_25:
[----:B-1----:R-:W-:Y:S01]  /*16c0*/  ULEA UR33, UR17, UR4, 0x3 ;  /* 0x0000000411217291 */ /* 0x002fe2000f8e18ff */
[----:B--2---:R-:W-:Y:S01]  /*16d0*/  @!P5 MOV R3, 0xc000 ;  /* 0x0000c0000003d802 */ /* 0x004fe20000000f00 */
[----:B--2---:R-:W-:Y:S10]  /*16e0*/  @P0 BRA `(.L_x_21) ;  /* 0x00000000000c0947 */ /* 0x004ff40003800000 */
[----:B------:R-:W-:-:S04]  /*16f0*/  SHF.L.U32 R5, R15, 0x1f, RZ ;  /* 0x0000001f0f057819 */ /* 0x000fc800000006ff */
[----:B------:R-:W2:Y:S02]  /*1700*/  SYNCS.PHASECHK.TRANS64.TRYWAIT P0, [UR33+0x18], R5 ;  /* 0x00001805ff0075a7 */ /* 0x000ea40008001121 */
[----:B--2---:R-:W-:Y:S05]  /*1710*/  @!P0 BRA `(.L_x_22) ;  /* 0x0000009c00148947 */ /* 0x004fea0003800000 */
.L_x_21:
[----:B------:R2:W-:Y:S01]  /*1720*/  @!P5 SYNCS.ARRIVE.TRANS64 RZ, [UR33], R3 ;  /* 0x00000003ffffd9a7 */ /* 0x0005e20008000021 */
[----:B------:R-:W-:Y:S04]  /*1730*/  BSSY.RECONVERGENT B0, `(.L_x_23) ;  /* 0x0000003000007945 */ /* 0x000fe80003800200 */
[----:B------:R-:W-:Y:S05]  /*1740*/  @P4 BRA `(.L_x_24) ;  /* 0x0000000000044947 */ /* 0x000fea0003800000 */
[----:B------:R-:W-:Y:S05]  /*1750*/  BPT.TRAP 0x1 ;  /* 0x000000040000795c */ /* 0x000fea0000300000 */
.L_x_24:
[----:B------:R-:W-:Y:S05]  /*1760*/  BSYNC.RECONVERGENT B0 ;  /* 0x0000000000007941 */ /* 0x000fea0003800200 */
.L_x_23:
[----:B------:R-:W-:Y:S02]  /*1770*/  UIADD3 UR6, UPT, UPT, UR17, 0x1, URZ ;  /* 0x0000000111067890 */ /* 0x000fe4000fffe0ff */
[----:B------:R-:W-:Y:S02]  /*1780*/  ULEA UR32, UR17, UR4, 0xe ;  /* 0x0000000411207291 */ /* 0x000fe4000f8e70ff */
[----:B------:R-:W-:Y:S02]  /*1790*/  UISETP.NE.AND UP0, UPT, UR6, 0x3, UPT ;  /* 0x000000030600788c */ /* 0x000fe4000bf05270 */
[----:B------:R-:W-:Y:S02]  /*17a0*/  UIADD3 UR26, UP1, UPT, UR22, 0x80, URZ ;  /* 0x00000080161a7890 */ /* 0x000fe4000ff3e0ff */
[----:B------:R-:W-:Y:S02]  /*17b0*/  USEL UR9, URZ, 0x1, UP0 ;  /* 0x00000001ff097887 */ /* 0x000fe40008000000 */
[----:B------:R-:W-:-:S02]  /*17c0*/  USEL UR6, UR6, URZ, UP0 ;  /* 0x000000ff06067287 */ /* 0x000fc40008000000 */
[----:B------:R-:W-:Y:S02]  /*17d0*/  UIADD3 UR20, UP0, UPT, UR22, 0x180, URZ ;  /* 0x0000018016147890 */ /* 0x000fe4000ff1e0ff */
[----:B------:R-:W-:Y:S01]  /*17e0*/  ULEA UR8, UR6, UR4, 0x3 ;  /* 0x0000000406087291 */ /* 0x000fe2000f8e18ff */
[----:B------:R-:W-:Y:S01]  /*17f0*/  LOP3.LUT R15, R15, UR9, RZ, 0x3c, !PT ;  /* 0x000000090f0f7c12 */ /* 0x000fe2000f8e3cff */
[----:B------:R-:W-:Y:S02]  /*1800*/  USHF.L.U32 UR34, UR16, 0x5, URZ ;  /* 0x0000000510227899 */ /* 0x000fe400080006ff */
[----:B------:R-:W-:Y:S01]  /*1810*/  UIADD3.X UR27, UPT, UPT, URZ, UR23, URZ, UP1, !UPT ;  /* 0x00000017ff1b7290 */ /* 0x000fe20008ffe4ff */
[----:B-1----:R-:W-:Y:S01]  /*1820*/  SHF.L.U32 R2, R15, 0x1f, RZ ;  /* 0x0000001f0f027819 */ /* 0x002fe200000006ff */
[----:B------:R-:W-:Y:S02]  /*1830*/  UIADD3 UR32, UPT, UPT, UR32, 0x10800, URZ ;  /* 0x0001080020207890 */ /* 0x000fe4000fffe0ff */
[----:B------:R-:W-:Y:S01]  /*1840*/  UIADD3.X UR21, UPT, UPT, URZ, UR23, URZ, UP0, !UPT ;  /* 0x00000017ff157290 */ /* 0x000fe200087fe4ff */
[----:B------:R1:W1:Y:S01]  /*1850*/  SYNCS.PHASECHK.TRANS64.TRYWAIT P0, [UR8+0x18], R2 ;  /* 0x00001802ff0075a7 */ /* 0x0002620008001108 */
[----:B------:R-:W-:Y:S01]  /*1860*/  ULEA UR8, UR17, UR4, 0xf ;  /* 0x0000000411087291 */ /* 0x000fe2000f8e78ff */
[----:B------:R-:W-:Y:S01]  /*1870*/  UMOV UR18, 0x0 ;  /* 0x0000000000127882 */ /* 0x000fe20000000000 */
[----:B------:R-:W-:-:S02]  /*1880*/  UMOV UR19, 0x10000000 ;  /* 0x1000000000137882 */ /* 0x000fc40000000000 */
[----:B------:R-:W-:Y:S01]  /*1890*/  UIADD3 UR8, UPT, UPT, UR8, 0x1c800, URZ ;  /* 0x0001c80008087890 */ /* 0x000fe2000fffe0ff */
[----:B------:R1:W-:Y:S01]  /*18a0*/  UTMALDG.3D [UR32], [UR26], desc[UR18] ;  /* 0x000012201a0075b4 */ /* 0x0003e20008011000 */
[----:B------:R-:W-:Y:S01]  /*18b0*/  UMOV UR12, UR36 ;  /* 0x00000024000c7c82 */ /* 0x000fe20008000000 */
[----:B------:R-:W-:Y:S01]  /*18c0*/  UMOV UR9, UR33 ;  /* 0x0000002100097c82 */ /* 0x000fe20008000000 */
[----:B------:R-:W-:Y:S01]  /*18d0*/  UMOV UR10, UR34 ;  /* 0x00000022000a7c82 */ /* 0x000fe20008000000 */
[----:B------:R-:W-:Y:S01]  /*18e0*/  UIADD3 UR16, UPT, UPT, UR16, 0x1, URZ ;  /* 0x0000000110107890 */ /* 0x000fe2000fffe0ff */
[----:B------:R-:W-:Y:S01]  /*18f0*/  UMOV UR24, UR5 ;  /* 0x0000000500187c82 */ /* 0x000fe20008000000 */
[----:B------:R-:W-:Y:S02]  /*1900*/  UMOV UR17, UR6 ;  /* 0x0000000600117c82 */ /* 0x000fe40008000000 */
[----:B------:R1:W-:Y:S01]  /*1910*/  UTMALDG.3D [UR8], [UR20], desc[UR18] ;  /* 0x00001208140075b4 */ /* 0x0003e20008011000 */
[----:B------:R-:W-:-:S09]  /*1920*/  UISETP.NE.AND UP0, UPT, UR16, UR5, UPT ;  /* 0x000000051000728c */ /* 0x000fd2000bf05270 */
[----:B------:R-:W-:Y:S05]  /*1930*/  BRA.U UP0, `(.L_x_25) ;  /* 0xfffffffd00607547 */ /* 0x000fea000b83ffff */
.L_x_20:
[----:B-1----:R-:W-:Y:S01]  /*1940*/  ULEA UR8, UR6, UR4, 0x3 ;  /* 0x0000000406087291 */ /* 0x002fe2000f8e18ff */
[----:B------:R-:W-:Y:S01]  /*1950*/  SHF.L.U32 R2, R15, 0x1f, RZ ;  /* 0x0000001f0f027819 */ /* 0x000fe200000006ff */
[----:B------:R-:W-:Y:S01]  /*1960*/  @!P1 SYNCS.ARRIVE.TRANS64.A1T0 RZ, [UR4+0x78], RZ ;  /* 0x000078ffffff99a7 */ /* 0x000fe20008100004 */
[----:B------:R-:W-:-:S06]  /*1970*/  UISETP.GT.AND UP0, UPT, UR15, UR14, UPT ;  /* 0x0000000e0f00728c */ /* 0x000fcc000bf04270 */
[----:B--2---:R1:W2:Y:S03]  /*1980*/  SYNCS.PHASECHK.TRANS64.TRYWAIT P0, [UR8+0x18], R2 ;  /* 0x00001802ff0075a7 */ /* 0x0042a60008001108 */
[----:B------:R-:W-:Y:S05]  /*1990*/  BRA.U !UP0, `(.L_x_26) ;  /* 0x0000000108ac7547 */ /* 0x000fea000b800000 */
[----:B------:R-:W-:Y:S01]  /*19a0*/  UIADD3 UR21, UPT, UPT, UR7, UR24, URZ ;  /* 0x0000001807157290 */ /* 0x000fe2000fffe0ff */
[----:B------:R-:W-:-:S11]  /*19b0*/  UMOV UR25, UR6 ;  /* 0x0000000600197c82 */ /* 0x000fd60008000000 */
.L_x_31:
[----:B-1----:R-:W-:Y:S01]  /*19c0*/  ULEA UR17, UR25, UR4, 0x3 ;  /* 0x0000000419117291 */ /* 0x002fe2000f8e18ff */
[----:B--2---:R-:W-:Y:S01]  /*19d0*/  @!P5 MOV R3, 0xc000 ;  /* 0x0000c0000003d802 */ /* 0x004fe20000000f00 */
[----:B--2---:R-:W-:Y:S10]  /*19e0*/  @P0 BRA `(.L_x_27) ;  /* 0x00000000000c0947 */ /* 0x004ff40003800000 */
[----:B------:R-:W-:-:S04]  /*19f0*/  SHF.L.U32 R5, R15, 0x1f, RZ ;  /* 0x0000001f0f057819 */ /* 0x000fc800000006ff */
[----:B------:R-:W2:Y:S02]  /*1a00*/  SYNCS.PHASECHK.TRANS64.TRYWAIT P0, [UR17+0x18], R5 ;  /* 0x00001805ff0075a7 */ /* 0x000ea40008001111 */
[----:B--2---:R-:W-:Y:S05]  /*1a10*/  @!P0 BRA `(.L_x_28) ;  /* 0x00000098006c8947 */ /* 0x004fea0003800000 */
.L_x_27:
[----:B------:R2:W-:Y:S01]  /*1a20*/  @!P5 SYNCS.ARRIVE.TRANS64 RZ, [UR17], R3 ;  /* 0x00000003ffffd9a7 */ /* 0x0005e20008000011 */
[----:B------:R-:W-:Y:S04]  /*1a30*/  BSSY.RECONVERGENT B0, `(.L_x_29) ;  /* 0x0000003000007945 */ /* 0x000fe80003800200 */
[----:B------:R-:W-:Y:S05]  /*1a40*/  @P4 BRA `(.L_x_30) ;  /* 0x0000000000044947 */ /* 0x000fea0003800000 */
[----:B------:R-:W-:Y:S05]  /*1a50*/  BPT.TRAP 0x1 ;  /* 0x000000040000795c */ /* 0x000fea0000300000 */
.L_x_30:
[----:B------:R-:W-:Y:S05]  /*1a60*/  BSYNC.RECONVERGENT B0 ;  /* 0x0000000000007941 */ /* 0x000fea0003800200 */
.L_x_29:
        /* <DEDUP_REMOVED lines=10> */
[----:B------:R-:W-:Y:S01]  /*1b10*/  UIADD3 UR16, UPT, UPT, UR16, 0x10800, URZ ;  /* 0x0001080010107890 */ /* 0x000fe2000fffe0ff */
[----:B-1----:R-:W-:Y:S01]  /*1b20*/  SHF.L.U32 R2, R15, 0x1f, RZ ;  /* 0x0000001f0f027819 */ /* 0x002fe200000006ff */
[----:B------:R-:W-:Y:S02]  /*1b30*/  UIADD3.X UR31, UPT, UPT, URZ, UR23, URZ, UP1, !UPT ;  /* 0x00000017ff1f7290 */ /* 0x000fe40008ffe4ff */
[----:B------:R-:W-:Y:S01]  /*1b40*/  UIADD3.X UR29, UPT, UPT, URZ, UR23, URZ, UP0, !UPT ;  /* 0x00000017ff1d7290 */ /* 0x000fe200087fe4ff */
[----:B------:R1:W1:Y:S01]  /*1b50*/  SYNCS.PHASECHK.TRANS64.TRYWAIT P0, [UR8+0x18], R2 ;  /* 0x00001802ff0075a7 */ /* 0x0002620008001108 */
[----:B------:R-:W-:Y:S01]  /*1b60*/  ULEA UR8, UR25, UR4, 0xf ;  /* 0x0000000419087291 */ /* 0x000fe2000f8e78ff */
[----:B------:R-:W-:Y:S01]  /*1b70*/  UMOV UR26, 0x0 ;  /* 0x00000000001a7882 */ /* 0x000fe20000000000 */
[----:B------:R-:W-:-:S02]  /*1b80*/  UMOV UR27, 0x10000000 ;  /* 0x10000000001b7882 */ /* 0x000fc40000000000 */
[----:B------:R-:W-:Y:S01]  /*1b90*/  UIADD3 UR8, UPT, UPT, UR8, 0x1c800, URZ ;  /* 0x0001c80008087890 */ /* 0x000fe2000fffe0ff */
[----:B------:R-:W-:Y:S01]  /*1ba0*/  UMOV UR19, UR35 ;  /* 0x0000002300137c82 */ /* 0x000fe20008000000 */
[----:B------:R-:W-:Y:S01]  /*1bb0*/  UMOV UR20, UR36 ;  /* 0x0000002400147c82 */ /* 0x000fe20008000000 */
[----:B------:R-:W-:Y:S01]  /*1bc0*/  UMOV UR12, UR36 ;  /* 0x00000024000c7c82 */ /* 0x000fe20008000000 */
[----:B------:R-:W-:Y:S01]  /*1bd0*/  UMOV UR9, UR17 ;  /* 0x0000001100097c82 */ /* 0x000fe20008000000 */
[----:B------:R-:W-:Y:S01]  /*1be0*/  UMOV UR10, UR18 ;  /* 0x00000012000a7c82 */ /* 0x000fe20008000000 */
[----:B------:R1:W-:Y:S01]  /*1bf0*/  UTMALDG.3D [UR16], [UR30], desc[UR26] ;  /* 0x00001a101e0075b4 */ /* 0x0003e20008011000 */
[----:B------:R-:W-:Y:S01]  /*1c00*/  UIADD3 UR24, UPT, UPT, UR24, 0x1, URZ ;  /* 0x0000000118187890 */ /* 0x000fe2000fffe0ff */
[----:B------:R-:W-:-:S03]  /*1c10*/  UMOV UR25, UR6 ;  /* 0x0000000600197c82 */ /* 0x000fc60008000000 */
[----:B------:R-:W-:Y:S01]  /*1c20*/  UISETP.NE.AND UP0, UPT, UR24, UR21, UPT ;  /* 0x000000151800728c */ /* 0x000fe2000bf05270 */
[----:B------:R1:W-:Y:S08]  /*1c30*/  UTMALDG.3D [UR8], [UR28], desc[UR26] ;  /* 0x00001a081c0075b4 */ /* 0x0003f00008011000 */
[----:B------:R-:W-:Y:S05]  /*1c40*/  BRA.U UP0, `(.L_x_31) ;  /* 0xfffffffd005c7547 */ /* 0x000fea000b83ffff */
.L_x_26:
[C---:B-1----:R-:W-:Y:S01]  /*1c50*/  LEA R2, R14.reuse, UR4, 0x3 ;  /* 0x000000040e027c11 */ /* 0x042fe2000f8e18ff */
[----:B------:R-:W-:Y:S01]  /*1c60*/  NOP ;  /* 0x0000000000007918 */ /* 0x000fe20000000000 */
[----:B--2---:R-:W-:Y:S02]  /*1c70*/  SHF.L.U32 R3, R13, 0x1f, RZ ;  /* 0x0000001f0d037819 */ /* 0x004fe400000006ff */
[----:B------:R-:W-:Y:S02]  /*1c80*/  LEA R4, R14, UR4, 0x4 ;  /* 0x000000040e047c11 */ /* 0x000fe4000f8e20ff */
[----:B------:R-:W1:Y:S02]  /*1c90*/  SYNCS.PHASECHK.TRANS64.TRYWAIT P0, [R2+URZ+0x80], R3 ;  /* 0x00008003020075a7 */ /* 0x000e6400080011ff */
[----:B-1----:R-:W-:Y:S05]  /*1ca0*/  @!P0 BRA `(.L_x_32) ;  /* 0x0000009400e08947 */ /* 0x002fea0003800000 */
.L_x_167:
[----:B------:R-:W2:Y:S01]  /*1cb0*/  LDS.128 R4, [R4+0xf0] ;  /* 0x0000f00004047984 */ /* 0x000ea20000000c00 */
[----:B---3--:R-:W-:Y:S01]  /*1cc0*/  ISETP.GE.AND P0, PT, R40, 0x1, PT ;  /* 0x000000012800780c */ /* 0x008fe20003f06270 */
[----:B-1----:R-:W-:Y:S01]  /*1cd0*/  VIADD R2, R2, 0x90 ;  /* 0x0000009002027836 */ /* 0x002fe20000000000 */
[----:B------:R-:W-:Y:S01]  /*1ce0*/  @!PT LDS RZ, [RZ] ;  /* 0x00000000fffff984 */ /* 0x000fe20000000800 */
[----:B------:R-:W-:Y:S01]  /*1cf0*/  @!PT LDS RZ, [RZ] ;  /* 0x00000000fffff984 */ /* 0x000fe20000000800 */
[----:B------:R-:W-:Y:S01]  /*1d00*/  @!PT LDS RZ, [RZ] ;  /* 0x00000000fffff984 */ /* 0x000fe20000000800 */
[----:B------:R-:W-:Y:S01]  /*1d10*/  @!PT LDS RZ, [RZ] ;  /* 0x00000000fffff984 */ /* 0x000fe20000000800 */
[----:B------:R1:W-:Y:S06]  /*1d20*/  MEMBAR.ALL.CTA ;  /* 0x0000000000007992 */ /* 0x0003ec0000008000 */
[----:B-1----:R-:W1:Y:S01]  /*1d30*/  FENCE.VIEW.ASYNC.S ;  /* 0x00000000000073c6 */ /* 0x002e620000000000 */
[----:B------:R-:W-:-:S04]  /*1d40*/  PRMT R2, RZ, 0x654, R2 ;  /* 0x00000654ff027816 */ /* 0x000fc80000000002 */
[----:B-1----:R1:W-:Y:S01]  /*1d50*/  SYNCS.ARRIVE.TRANS64.RED.A1T0 RZ, [R2+URZ], RZ ;  /* 0x000000ff02ff79a7 */ /* 0x0023e200081004ff */
[----:B--2---:R-:W-:-:S13]  /*1d60*/  LOP3.LUT P2, RZ, R6, 0x1, RZ, 0xc0, !PT ;  /* 0x0000000106ff7812 */ /* 0x004fda000784c0ff */
[----:B------:R-:W-:Y:S01]  /*1d70*/  @P2 SHF.R.U32.HI R3, RZ, 0x10, R5 ;  /* 0x00000010ff032819 */ /* 0x000fe20000011605 */
[----:B------:R-:W-:Y:S01]  /*1d80*/  VOTEU.ANY UP0, P2 ;  /* 0x0000000000ff7886 */ /* 0x000fe20001000100 */
[----:B------:R-:W-:Y:S02]  /*1d90*/  @P2 MOV R11, R4 ;  /* 0x00000004000b2202 */ /* 0x000fe40000000f00 */
[----:B------:R-:W-:Y:S02]  /*1da0*/  @P2 R2UR.BROADCAST UR8, R3 ;  /* 0x00000000030822ca */ /* 0x000fe400008e0000 */
[----:B------:R-:W-:-:S11]  /*1db0*/  @P2 LOP3.LUT R8, R5, 0xffff, RZ, 0xc0, !PT ;  /* 0x0000ffff05082812 */ /* 0x000fd600078ec0ff */
[----:B------:R-:W-:Y:S01]  /*1dc0*/  @UP0 UMOV UR36, UR8 ;  /* 0x0000000800240c82 */ /* 0x000fe20008000000 */
[----:B-1----:R-:W-:Y:S05]  /*1dd0*/  @!P0 BRA `(.L_x_33) ;  /* 0x0000000000b88947 */ /* 0x002fea0003800000 */
[----:B------:R-:W4:Y:S01]  /*1de0*/  LDC.64 R4, c[0x0][0xb18] ;  /* 0x0002c600ff047b82 */ /* 0x000f220000000a00 */
[----:B------:R-:W-:-:S07]  /*1df0*/  ISETP.NE.AND P3, PT, R40, 0x1, PT ;  /* 0x000000012800780c */ /* 0x000fce0003f65270 */
[----:B------:R-:W1:Y:S08]  /*1e00*/  LDC.64 R6, c[0x0][0xb10] ;  /* 0x0002c400ff067b82 */ /* 0x000e700000000a00 */
[----:B------:R-:W2:Y:S08]  /*1e10*/  LDC R16, c[0x0][0xb20] ;  /* 0x0002c800ff107b82 */ /* 0x000eb00000000800 */
[----:B------:R-:W3:Y:S01]  /*1e20*/  LDC R18, c[0x0][0xb0c] ;  /* 0x0002c300ff127b82 */ /* 0x000ee20000000800 */
[----:B----4-:R-:W-:Y:S01]  /*1e30*/  IMAD.HI.U32 R17, R0, R5, RZ ;  /* 0x0000000500117227 */ /* 0x010fe200078e00ff */
[----:B------:R-:W-:-:S03]  /*1e40*/  ISETP.NE.AND P0, PT, R4, 0x1, PT ;  /* 0x000000010400780c */ /* 0x000fc60003f05270 */
[----:B------:R-:W-:-:S03]  /*1e50*/  IMAD.HI.U32 R5, R8, R5, RZ ;  /* 0x0000000508057227 */ /* 0x000fc600078e00ff */
[----:B------:R-:W4:Y:S01]  /*1e60*/  LDC.64 R2, c[0x0][0xb28] ;  /* 0x0002ca00ff027b82 */ /* 0x000f220000000a00 */
[----:B-1----:R-:W-:-:S04]  /*1e70*/  IMAD.HI.U32 R20, R9, R6, RZ ;  /* 0x0000000609147227 */ /* 0x002fc800078e00ff */
[----:B------:R-:W-:Y:S01]  /*1e80*/  IMAD.HI.U32 R22, R11, R6, RZ ;  /* 0x000000060b167227 */ /* 0x000fe200078e00ff */
[----:B------:R-:W-:Y:S02]  /*1e90*/  SHF.R.U32.HI R20, RZ, R7, R20 ;  /* 0x00000007ff147219 */ /* 0x000fe40000011614 */
[-C--:B--2---:R-:W-:Y:S02]  /*1ea0*/  SHF.R.U32.HI R17, RZ, R16.reuse, R17 ;  /* 0x00000010ff117219 */ /* 0x084fe40000011611 */
[----:B------:R-:W-:Y:S02]  /*1eb0*/  SHF.R.U32.HI R5, RZ, R16, R5 ;  /* 0x00000010ff057219 */ /* 0x000fe40000011605 */
[----:B------:R-:W-:Y:S02]  /*1ec0*/  SEL R17, R0, R17, !P0 ;  /* 0x0000001100117207 */ /* 0x000fe40004000000 */
[----:B------:R-:W-:Y:S02]  /*1ed0*/  SHF.R.U32.HI R22, RZ, R7, R22 ;  /* 0x00000007ff167219 */ /* 0x000fe40000011616 */
[----:B---3--:R-:W-:-:S02]  /*1ee0*/  ISETP.NE.AND P1, PT, R18, 0x1, PT ;  /* 0x000000011200780c */ /* 0x008fc40003f25270 */
[----:B------:R-:W-:Y:S02]  /*1ef0*/  SEL R5, R8, R5, !P0 ;  /* 0x0000000508057207 */ /* 0x000fe40004000000 */
[----:B------:R-:W-:Y:S02]  /*1f00*/  SEL R19, R9, R20, !P1 ;  /* 0x0000001409137207 */ /* 0x000fe40004800000 */
[----:B------:R-:W-:Y:S01]  /*1f10*/  SEL R7, R11, R22, !P1 ;  /* 0x000000160b077207 */ /* 0x000fe20004800000 */
[----:B----4-:R-:W-:-:S04]  /*1f20*/  IMAD.HI.U32 R20, R17, R2, RZ ;  /* 0x0000000211147227 */ /* 0x010fc800078e00ff */
[----:B------:R-:W-:Y:S01]  /*1f30*/  IMAD.HI.U32 R6, R19, R2, RZ ;  /* 0x0000000213067227 */ /* 0x000fe200078e00ff */
[----:B------:R-:W-:-:S04]  /*1f40*/  @P3 SHF.R.U32.HI R17, RZ, R3, R20 ;  /* 0x00000003ff113219 */ /* 0x000fc80000011614 */
[----:B------:R-:W-:Y:S01]  /*1f50*/  @P3 SHF.R.U32.HI R19, RZ, R3, R6 ;  /* 0x00000003ff133219 */ /* 0x000fe20000011606 */
[----:B------:R-:W-:-:S04]  /*1f60*/  IMAD R17, R40, R17, RZ ;  /* 0x0000001128117224 */ /* 0x000fc800078e02ff */
[----:B------:R-:W-:Y:S01]  /*1f70*/  IMAD R6, R40, R19, RZ ;  /* 0x0000001328067224 */ /* 0x000fe200078e02ff */
[C---:B------:R-:W-:Y:S02]  /*1f80*/  ISETP.GE.AND P0, PT, R5.reuse, R17, PT ;  /* 0x000000110500720c */ /* 0x040fe40003f06270 */
[----:B------:R-:W-:Y:S02]  /*1f90*/  IADD3 R17, PT, PT, -R5, RZ, RZ ;  /* 0x000000ff05117210 */ /* 0x000fe40007ffe1ff */
[----:B------:R-:W-:Y:S01]  /*1fa0*/  ISETP.GE.OR P0, PT, R7, R6, P0 ;  /* 0x000000060700720c */ /* 0x000fe20000706670 */
[----:B------:R-:W-:-:S04]  /*1fb0*/  IMAD.HI.U32 R6, R5, R2, RZ ;  /* 0x0000000205067227 */ /* 0x000fc800078e00ff */
[----:B------:R-:W-:Y:S01]  /*1fc0*/  IMAD R8, R4, R17, R8 ;  /* 0x0000001104087224 */ /* 0x000fe200078e0208 */
[----:B------:R-:W-:-:S04]  /*1fd0*/  SHF.R.U32.HI R6, RZ, R3, R6 ;  /* 0x00000003ff067219 */ /* 0x000fc80000011606 */
[----:B------:R-:W-:-:S03]  /*1fe0*/  SEL R6, R5, R6, !P3 ;  /* 0x0000000605067207 */ /* 0x000fc60005800000 */
[----:B------:R-:W-:-:S04]  /*1ff0*/  @!P0 IMAD.HI.U32 R16, R7, R2, RZ ;  /* 0x0000000207108227 */ /* 0x000fc800078e00ff */
[----:B------:R-:W-:Y:S01]  /*2000*/  IMAD.MOV R2, RZ, RZ, -R6 ;  /* 0x000000ffff027224 */ /* 0x000fe200078e0a06 */
[----:B------:R-:W-:-:S03]  /*2010*/  @!P0 SHF.R.U32.HI R16, RZ, R3, R16 ;  /* 0x00000003ff108219 */ /* 0x000fc60000011610 */
[----:B------:R-:W-:Y:S01]  /*2020*/  IMAD R2, R40, R2, R5 ;  /* 0x0000000228027224 */ /* 0x000fe200078e0205 */
        /* <DEDUP_REMOVED lines=9> */
.L_x_33:
[----:B------:R-:W1:Y:S02]  /*20c0*/  LDCU UR8, c[0x0][0xb30] ;  /* 0x00016600ff0877ac */ /* 0x000e640008000800 */
[----:B-1----:R-:W-:-:S09]  /*20d0*/  UISETP.NE.AND UP0, UPT, UR8, 0x1, UPT ;  /* 0x000000010800788c */ /* 0x002fd2000bf05270 */
[----:B------:R-:W-:Y:S05]  /*20e0*/  BRA.U UP0, `(.L_x_34) ;  /* 0x0000000100407547 */ /* 0x000fea000b800000 */
[----:B------:R-:W1:Y:S08]  /*20f0*/  LDC.64 R4, c[0x0][0xb10] ;  /* 0x0002c400ff047b82 */ /* 0x000e700000000a00 */
[----:B------:R-:W2:Y:S08]  /*2100*/  LDC.64 R2, c[0x0][0xb18] ;  /* 0x0002c600ff027b82 */ /* 0x000eb00000000a00 */
[----:B------:R-:W3:Y:S08]  /*2110*/  LDC R6, c[0x0][0xb20] ;  /* 0x0002c800ff067b82 */ /* 0x000ef00000000800 */
[----:B------:R-:W4:Y:S01]  /*2120*/  LDC R16, c[0x0][0xb0c] ;  /* 0x0002c300ff107b82 */ /* 0x000f220000000800 */
[----:B-1----:R-:W-:-:S05]  /*2130*/  IMAD.HI.U32 R4, R11, R4, RZ ;  /* 0x000000040b047227 */ /* 0x002fca00078e00ff */
[----:B------:R-:W-:Y:S01]  /*2140*/  SHF.R.U32.HI R4, RZ, R5, R4 ;  /* 0x00000005ff047219 */ /* 0x000fe20000011604 */
[----:B--2---:R-:W-:Y:S01]  /*2150*/  IMAD.HI.U32 R3, R8, R3, RZ ;  /* 0x0000000308037227 */ /* 0x004fe200078e00ff */
[----:B------:R-:W-:-:S04]  /*2160*/  ISETP.NE.AND P0, PT, R2, 0x1, PT ;  /* 0x000000010200780c */ /* 0x000fc80003f05270 */
[----:B---3--:R-:W-:-:S04]  /*2170*/  SHF.R.U32.HI R3, RZ, R6, R3 ;  /* 0x00000006ff037219 */ /* 0x008fc80000011603 */
[----:B------:R-:W-:Y:S02]  /*2180*/  SEL R3, R8, R3, !P0 ;  /* 0x0000000308037207 */ /* 0x000fe40004000000 */
[----:B----4-:R-:W-:-:S04]  /*2190*/  ISETP.NE.AND P1, PT, R16, 0x1, PT ;  /* 0x000000011000780c */ /* 0x010fc80003f25270 */
[----:B------:R-:W-:-:S05]  /*21a0*/  SEL R4, R11, R4, !P1 ;  /* 0x000000040b047207 */ /* 0x000fca0004800000 */
[----:B------:R-:W-:Y:S02]  /*21b0*/  IMAD.IADD R5, R3, 0x1, -R4 ;  /* 0x0000000103057824 */ /* 0x000fe400078e0a04 */
[----:B------:R-:W-:Y:S02]  /*21c0*/  IMAD.IADD R3, R4, 0x1, -R3 ;  /* 0x0000000104037824 */ /* 0x000fe400078e0a03 */
[----:B------:R-:W-:Y:S02]  /*21d0*/  IMAD R11, R5, R16, R11 ;  /* 0x00000010050b7224 */ /* 0x000fe400078e020b */
[----:B------:R-:W-:-:S07]  /*21e0*/  IMAD R8, R3, R2, R8 ;  /* 0x0000000203087224 */ /* 0x000fce00078e0208 */
.L_x_34:
[----:B------:R-:W-:Y:S01]  /*21f0*/  VIADD R14, R14, 0x1 ;  /* 0x000000010e0e7836 */ /* 0x000fe20000000000 */
[----:B------:R-:W-:Y:S01]  /*2200*/  PLOP3.LUT P1, PT, PT, PT, PT, 0x80, 0x8 ;  /* 0x000000000008781c */ /* 0x000fe20003f2f070 */
[----:B------:R-:W-:Y:S02]  /*2210*/  IMAD.IADD R21, R11, 0x1, R114 ;  /* 0x000000010b157824 */ /* 0x000fe400078e0272 */
[----:B------:R-:W-:Y:S01]  /*2220*/  IMAD.IADD R20, R8, 0x1, R49 ;  /* 0x0000000108147824 */ /* 0x000fe200078e0231 */
[----:B------:R-:W-:-:S04]  /*2230*/  ISETP.NE.AND P0, PT, R14, 0x2, PT ;  /* 0x000000020e00780c */ /* 0x000fc80003f05270 */
[----:B------:R-:W-:Y:S02]  /*2240*/  SEL R2, RZ, 0x1, P0 ;  /* 0x00000001ff027807 */ /* 0x000fe40000000000 */
[----:B------:R-:W-:Y:S02]  /*2250*/  SEL R14, R14, RZ, P0 ;  /* 0x000000ff0e0e7207 */ /* 0x000fe40000000000 */
[----:B------:R-:W-:Y:S01]  /*2260*/  LOP3.LUT R13, R13, R2, RZ, 0x3c, !PT ;  /* 0x000000020d0d7212 */ /* 0x000fe200078e3cff */
[----:B------:R-:W-:Y:S06]  /*2270*/  @P2 BRA `(.L_x_35) ;  /* 0xfffffff000982947 */ /* 0x000fec000383ffff */
[----:B------:R-:W-:Y:S01]  /*2280*/  UIADD3 UR4, UPT, UPT, UR4, 0x18, URZ ;  /* 0x0000001804047890 */ /* 0x000fe2000fffe0ff */
[----:B------:R-:W-:-:S03]  /*2290*/  SHF.L.U32 R3, R15, 0x1f, RZ ;  /* 0x0000001f0f037819 */ /* 0x000fc600000006ff */
[----:B------:R-:W-:-:S09]  /*22a0*/  ULEA UR5, UR6, UR4, 0x3 ;  /* 0x0000000406057291 */ /* 0x000fd2000f8e18ff */
[----:B------:R-:W1:Y:S02]  /*22b0*/  SYNCS.PHASECHK.TRANS64.TRYWAIT P0, [UR5], R3 ;  /* 0x00000003ff0075a7 */ /* 0x000e640008001105 */
[----:B-1----:R-:W-:Y:S05]  /*22c0*/  @!P0 BRA `(.L_x_36) ;  /* 0x00000090006c8947 */ /* 0x002fea0003800000 */
.L_x_169:
[----:B------:R-:W-:-:S04]  /*22d0*/  UIADD3 UR6, UPT, UPT, UR6, 0x1, URZ ;  /* 0x0000000106067890 */ /* 0x000fc8000fffe0ff */
[----:B------:R-:W-:-:S04]  /*22e0*/  UISETP.NE.AND UP0, UPT, UR6, 0x3, UPT ;  /* 0x000000030600788c */ /* 0x000fc8000bf05270 */
[----:B------:R-:W-:Y:S02]  /*22f0*/  USEL UR7, URZ, 0x1, UP0 ;  /* 0x00000001ff077887 */ /* 0x000fe40008000000 */
[----:B------:R-:W-:-:S04]  /*2300*/  USEL UR6, UR6, URZ, UP0 ;  /* 0x000000ff06067287 */ /* 0x000fc80008000000 */
[----:B------:R-:W-:Y:S01]  /*2310*/  ULEA UR5, UR6, UR4, 0x3 ;  /* 0x0000000406057291 */ /* 0x000fe2000f8e18ff */
[----:B------:R-:W-:-:S04]  /*2320*/  LOP3.LUT R15, R15, UR7, RZ, 0x3c, !PT ;  /* 0x000000070f0f7c12 */ /* 0x000fc8000f8e3cff */
[----:B-1----:R-:W-:-:S04]  /*2330*/  SHF.L.U32 R3, R15, 0x1f, RZ ;  /* 0x0000001f0f037819 */ /* 0x002fc800000006ff */
[----:B------:R-:W1:Y:S02]  /*2340*/  SYNCS.PHASECHK.TRANS64.TRYWAIT P0, [UR5], R3 ;  /* 0x00000003ff0075a7 */ /* 0x000e640008001105 */
[----:B-1----:R-:W-:Y:S05]  /*2350*/  @!P0 BRA `(.L_x_37) ;  /* 0x0000009000608947 */ /* 0x002fea0003800000 */
.L_x_171:
[----:B------:R-:W-:-:S04]  /*2360*/  UIADD3 UR6, UPT, UPT, UR6, 0x1, URZ ;  /* 0x0000000106067890 */ /* 0x000fc8000fffe0ff */
[----:B------:R-:W-:-:S04]  /*2370*/  UISETP.NE.AND UP0, UPT, UR6, 0x3, UPT ;  /* 0x000000030600788c */ /* 0x000fc8000bf05270 */
[----:B------:R-:W-:Y:S02]  /*2380*/  USEL UR5, URZ, 0x1, UP0 ;  /* 0x00000001ff057887 */ /* 0x000fe40008000000 */
[----:B------:R-:W-:-:S04]  /*2390*/  USEL UR6, UR6, URZ, UP0 ;  /* 0x000000ff06067287 */ /* 0x000fc80008000000 */
[----:B------:R-:W-:Y:S01]  /*23a0*/  ULEA UR6, UR6, UR4, 0x3 ;  /* 0x0000000406067291 */ /* 0x000fe2000f8e18ff */
[----:B-1----:R-:W-:-:S04]  /*23b0*/  LOP3.LUT R3, R15, UR5, RZ, 0x3c, !PT ;  /* 0x000000050f037c12 */ /* 0x002fc8000f8e3cff */
[----:B------:R-:W-:Y:S01]  /*23c0*/  SHF.L.U32 R3, R3, 0x1f, RZ ;  /* 0x0000001f03037819 */ /* 0x000fe200000006ff */
[----:B----4-:R-:W-:-:S07]  /*23d0*/  IMAD.U32 R0, RZ, RZ, UR6 ;  /* 0x00000006ff007e24 */ /* 0x010fce000f8e00ff */
.L_x_38:
[----:B-1----:R1:W2:Y:S02]  /*23e0*/  SYNCS.PHASECHK.TRANS64.TRYWAIT P0, [R0+URZ], R3 ;  /* 0x00000003000075a7 */ /* 0x0022a400080011ff */
[----:B--2---:R-:W-:Y:S05]  /*23f0*/  @!P0 NANOSLEEP.SYNCS 0x989680 ;  /* 0x009896800000895d */ /* 0x004fea0003900000 */
[----:B------:R-:W2:Y:S02]  /*2400*/  @!P0 SYNCS.PHASECHK.TRANS64 P0, [R0+URZ], R3 ;  /* 0x00000003000085a7 */ /* 0x000ea400080010ff */
[----:B--2---:R-:W-:Y:S05]  /*2410*/  @P0 EXIT ;  /* 0x000000000000094d */ /* 0x004fea0003800000 */
[----:B------:R-:W-:Y:S05]  /*2420*/  BRA `(.L_x_38) ;  /* 0xfffffffc00ec7947 */ /* 0x000fea000383ffff */
.L_x_17:
[----:B------:R-:W-:-:S04]  /*2430*/  UISETP.NE.AND UP1, UPT, UR37, URZ, UPT ;  /* 0x000000ff2500728c */ /* 0x000fc8000bf25270 */
[----:B------:R-:W-:-:S09]  /*2440*/  UISETP.NE.OR UP1, UPT, UR8, 0x1, UP1 ;  /* 0x000000010800788c */ /* 0x000fd20008f25670 */
[----:B------:R-:W-:Y:S05]  /*2450*/  BRA.U UP1, `(.L_x_39) ;  /* 0x0000000501487547 */ /* 0x000fea000b800000 */
[----:B------:R-:W-:Y:S01]  /*2460*/  ISETP.NE.AND P2, PT, R2, RZ, PT ;  /* 0x000000ff0200720c */ /* 0x000fe20003f45270 */
[----:B------:R-:W-:Y:S01]  /*2470*/  IMAD.MOV.U32 R12, RZ, RZ, 0x1 ;  /* 0x00000001ff0c7424 */ /* 0x000fe200078e00ff */
[----:B------:R-:W-:Y:S02]  /*2480*/  CS2R R10, SRZ ;  /* 0x00000000000a7805 */ /* 0x000fe4000001ff00 */
[----:B------:R-:W-:Y:S01]  /*2490*/  CS2R R8, SRZ ;  /* 0x0000000000087805 */ /* 0x000fe2000001ff00 */
[----:B------:R-:W-:Y:S01]  /*24a0*/  UMOV UR4, 0x400 ;  /* 0x0000040000047882 */ /* 0x000fe20000000000 */
[----:B------:R-:W-:Y:S01]  /*24b0*/  UMOV UR6, URZ ;  /* 0x000000ff00067c82 */ /* 0x000fe20008000000 */
[----:B------:R-:W-:-:S12]  /*24c0*/  ULEA UR37, UR37, UR4, 0x18 ;  /* 0x0000000425257291 */ /* 0x000fd8000f8ec0ff */
.L_x_43:
[----:B------:R-:W-:Y:S02]  /*24d0*/  LEA R0, R8, UR37, 0x3 ;  /* 0x0000002508007c11 */ /* 0x000fe4000f8e18ff */
[----:B------:R-:W-:-:S03]  /*24e0*/  SHF.L.U32 R5, R9, 0x1f, RZ ;  /* 0x0000001f09057819 */ /* 0x000fc600000006ff */
[----:B------:R-:W-:Y:S01]  /*24f0*/  VIADD R4, R0, 0xd0 ;  /* 0x000000d000047836 */ /* 0x000fe20000000000 */
[----:B------:R-:W1:Y:S02]  /*2500*/  SYNCS.PHASECHK.TRANS64.TRYWAIT P0, [R0+URZ+0xc0], R5 ;  /* 0x0000c005000075a7 */ /* 0x000e6400080011ff */
[----:B-1----:R-:W-:Y:S05]  /*2510*/  @!P0 BRA `(.L_x_40) ;  /* 0x0000009000088947 */ /* 0x002fea0003800000 */
.L_x_172:
[----:B------:R-:W-:Y:S01]  /*2520*/  ULEA UR5, UR6, UR37, 0x3 ;  /* 0x0000002506057291 */ /* 0x000fe2000f8e18ff */
[----:B------:R-:W-:Y:S02]  /*2530*/  PRMT R4, RZ, 0x654, R4 ;  /* 0x00000654ff047816 */ /* 0x000fe40000000004 */
[----:B-1----:R-:W-:Y:S01]  /*2540*/  SHF.L.U32 R5, R12, 0x1f, RZ ;  /* 0x0000001f0c057819 */ /* 0x002fe200000006ff */
[----:B------:R-:W-:Y:S01]  /*2550*/  UIADD3 UR4, UPT, UPT, UR5, 0x80, URZ ;  /* 0x0000008005047890 */ /* 0x000fe2000fffe0ff */
[----:B------:R1:W-:Y:S05]  /*2560*/  SYNCS.ARRIVE.TRANS64.RED.A1T0 RZ, [R4+URZ], RZ ;  /* 0x000000ff04ff79a7 */ /* 0x0003ea00081004ff */
[----:B------:R-:W-:Y:S01]  /*2570*/  IMAD.U32 R7, RZ, RZ, UR4 ;  /* 0x00000004ff077e24 */ /* 0x000fe2000f8e00ff */
[----:B------:R-:W2:Y:S04]  /*2580*/  SYNCS.PHASECHK.TRANS64.TRYWAIT P0, [UR5+0x90], R5 ;  /* 0x00009005ff0075a7 */ /* 0x000ea80008001105 */
[----:B------:R-:W-:Y:S01]  /*2590*/  PRMT R6, R2, 0x654, R7 ;  /* 0x0000065402067816 */ /* 0x000fe20000000007 */
[----:B-1----:R-:W-:Y:S01]  /*25a0*/  @!P2 IMAD.MOV.U32 R4, RZ, RZ, 0x10 ;  /* 0x00000010ff04a424 */ /* 0x002fe200078e00ff */
[----:B--2---:R-:W-:Y:S06]  /*25b0*/  @!P0 BRA `(.L_x_41) ;  /* 0x0000008c00f48947 */ /* 0x004fec0003800000 */
.L_x_174:
[----:B------:R-:W-:Y:S01]  /*25c0*/  ULEA UR4, UR6, UR37, 0x4 ;  /* 0x0000002506047291 */ /* 0x000fe2000f8e20ff */
[----:B------:R-:W-:Y:S01]  /*25d0*/  SEL R3, R6, R3, !P2 ;  /* 0x0000000306037207 */ /* 0x000fe20005000000 */
[----:B------:R-:W-:Y:S01]  /*25e0*/  UIADD3 UR5, UPT, UPT, UR5, 0x80, URZ ;  /* 0x0000008005057890 */ /* 0x000fe2000fffe0ff */
[----:B-1----:R-:W-:Y:S01]  /*25f0*/  LEA R0, R11, UR37, 0x3 ;  /* 0x000000250b007c11 */ /* 0x002fe2000f8e18ff */
[----:B------:R-:W-:Y:S01]  /*2600*/  UIADD3 UR4, UPT, UPT, UR4, 0xf0, URZ ;  /* 0x000000f004047890 */ /* 0x000fe2000fffe0ff */
[----:B------:R-:W-:Y:S01]  /*2610*/  SHF.L.U32 R5, R10, 0x1f, RZ ;  /* 0x0000001f0a057819 */ /* 0x000fe200000006ff */
[----:B------:R1:W-:Y:S01]  /*2620*/  @!P2 SYNCS.ARRIVE.TRANS64.RED RZ, [R3+URZ], R4 ;  /* 0x0000000403ffa9a7 */ /* 0x0003e200080004ff */
[----:B------:R-:W-:Y:S01]  /*2630*/  UIADD3 UR6, UPT, UPT, UR6, 0x1, URZ ;  /* 0x0000000106067890 */ /* 0x000fe2000fffe0ff */
[----:B------:R-:W-:-:S03]  /*2640*/  VIADD R8, R8, 0x1 ;  /* 0x0000000108087836 */ /* 0x000fc60000000000 */
[----:B------:R-:W-:Y:S02]  /*2650*/  UISETP.NE.AND UP0, UPT, UR6, 0x2, UPT ;  /* 0x000000020600788c */ /* 0x000fe4000bf05270 */
[----:B------:R-:W-:Y:S06]  /*2660*/  UGETNEXTWORKID.BROADCAST [UR4], [UR5] ;  /* 0x00000000040073ca */ /* 0x000fec0008000100 */
[----:B------:R-:W-:Y:S01]  /*2670*/  USEL UR4, URZ, 0x1, UP0 ;  /* 0x00000001ff047887 */ /* 0x000fe20008000000 */
[----:B------:R-:W-:Y:S01]  /*2680*/  ISETP.NE.AND P0, PT, R8, 0x2, PT ;  /* 0x000000020800780c */ /* 0x000fe20003f05270 */
[----:B------:R-:W-:Y:S01]  /*2690*/  USEL UR6, UR6, URZ, UP0 ;  /* 0x000000ff06067287 */ /* 0x000fe20008000000 */
[----:B------:R-:W2:Y:S03]  /*26a0*/  SYNCS.PHASECHK.TRANS64.TRYWAIT P1, [R0+URZ+0x80], R5 ;  /* 0x00008005000075a7 */ /* 0x000ea600080211ff */
[----:B------:R-:W-:Y:S01]  /*26b0*/  LOP3.LUT R12, R12, UR4, RZ, 0x3c, !PT ;  /* 0x000000040c0c7c12 */ /* 0x000fe2000f8e3cff */
[----:B-12---:R-:W-:Y:S07]  /*26c0*/  @!P1 BRA `(.L_x_42) ;  /* 0x0000008c00c89947 */ /* 0x006fee0003800000 */
.L_x_175:
[C---:B------:R-:W-:Y:S01]  /*26d0*/  LEA R4, R11.reuse, UR37, 0x4 ;  /* 0x000000250b047c11 */ /* 0x040fe2000f8e20ff */
[----:B-1----:R-:W-:Y:S01]  /*26e0*/  VIADD R0, R0, 0x90 ;  /* 0x0000009000007836 */ /* 0x002fe20000000000 */
[----:B------:R-:W-:Y:S01]  /*26f0*/  SEL R8, R8, RZ, P0 ;  /* 0x000000ff08087207 */ /* 0x000fe20000000000 */
[----:B------:R-:W-:-:S03]  /*2700*/  VIADD R11, R11, 0x1 ;  /* 0x000000010b0b7836 */ /* 0x000fc60000000000 */
[----:B------:R-:W1:Y:S01]  /*2710*/  LDS.128 R4, [R4+0xf0] ;  /* 0x0000f00004047984 */ /* 0x000e620000000c00 */
[----:B------:R-:W-:Y:S02]  /*2720*/  PRMT R0, RZ, 0x654, R0 ;  /* 0x00000654ff007816 */ /* 0x000fe40000000000 */
[C---:B------:R-:W-:Y:S01]  /*2730*/  ISETP.NE.AND P1, PT, R11.reuse, 0x2, PT ;  /* 0x000000020b00780c */ /* 0x040fe20003f25270 */
[----:B------:R-:W-:Y:S01]  /*2740*/  @!PT LDS RZ, [RZ] ;  /* 0x00000000fffff984 */ /* 0x000fe20000000800 */
[----:B------:R-:W-:Y:S01]  /*2750*/  @!PT LDS RZ, [RZ] ;  /* 0x00000000fffff984 */ /* 0x000fe20000000800 */
[----:B------:R-:W-:Y:S01]  /*2760*/  @!PT LDS RZ, [RZ] ;  /* 0x00000000fffff984 */ /* 0x000fe20000000800 */
[----:B------:R-:W-:Y:S01]  /*2770*/  @!PT LDS RZ, [RZ] ;  /* 0x00000000fffff984 */ /* 0x000fe20000000800 */
[----:B------:R2:W-:Y:S06]  /*2780*/  MEMBAR.ALL.CTA ;  /* 0x0000000000007992 */ /* 0x0005ec0000008000 */
[----:B--2---:R-:W2:Y:S01]  /*2790*/  FENCE.VIEW.ASYNC.S ;  /* 0x00000000000073c6 */ /* 0x004ea20000000000 */
[----:B------:R-:W-:Y:S01]  /*27a0*/  SEL R11, R11, RZ, P1 ;  /* 0x000000ff0b0b7207 */ /* 0x000fe20000800000 */
[----:B--2---:R2:W-:Y:S01]  /*27b0*/  SYNCS.ARRIVE.TRANS64.RED.A1T0 RZ, [R0+URZ], RZ ;  /* 0x000000ff00ff79a7 */ /* 0x0045e200081004ff */
[----:B-1----:R-:W-:-:S02]  /*27c0*/  LOP3.LUT P3, RZ, R6, 0x1, RZ, 0xc0, !PT ;  /* 0x0000000106ff7812 */ /* 0x002fc4000786c0ff */
[----:B------:R-:W-:-:S04]  /*27d0*/  SEL R5, RZ, 0x1, P1 ;  /* 0x00000001ff057807 */ /* 0x000fc80000800000 */
[----:B------:R-:W-:Y:S02]  /*27e0*/  LOP3.LUT R10, R10, R5, RZ, 0x3c, !PT ;  /* 0x000000050a0a7212 */ /* 0x000fe400078e3cff */
[----:B--2---:R-:W-:-:S04]  /*27f0*/  SEL R0, RZ, 0x1, P0 ;  /* 0x00000001ff007807 */ /* 0x004fc80000000000 */
[----:B------:R-:W-:Y:S01]  /*2800*/  LOP3.LUT R9, R9, R0, RZ, 0x3c, !PT ;  /* 0x0000000009097212 */ /* 0x000fe200078e3cff */
[----:B------:R-:W-:Y:S06]  /*2810*/  @P3 BRA `(.L_x_43) ;  /* 0xfffffffc002c3947 */ /* 0x000fec000383ffff */
[----:B------:R-:W-:Y:S01]  /*2820*/  ULEA UR5, UR6, UR37, 0x3 ;  /* 0x0000002506057291 */ /* 0x000fe2000f8e18ff */
[----:B------:R-:W-:-:S08]  /*2830*/  SHF.L.U32 R3, R12, 0x1f, RZ ;  /* 0x0000001f0c037819 */ /* 0x000fd000000006ff */
[----:B------:R-:W1:Y:S02]  /*2840*/  SYNCS.PHASECHK.TRANS64 P0, [UR5+0x90], R3 ;  /* 0x00009003ff0075a7 */ /* 0x000e640008001005 */
[----:B-1----:R-:W-:Y:S05]  /*2850*/  @P0 BRA `(.L_x_44) ;  /* 0x0000000000080947 */ /* 0x002fea0003800000 */
[----:B------:R-:W1:Y:S02]  /*2860*/  SYNCS.PHASECHK.TRANS64.TRYWAIT P0, [UR5+0x90], R3 ;  /* 0x00009003ff0075a7 */ /* 0x000e640008001105 */
[----:B-1----:R-:W-:Y:S05]  /*2870*/  @!P0 BRA `(.L_x_45) ;  /* 0x0000008c00708947 */ /* 0x002fea0003800000 */
.L_x_44:
[----:B------:R-:W-:-:S04]  /*2880*/  UIADD3 UR4, UPT, UPT, UR6, 0x1, URZ ;  /* 0x0000000106047890 */ /* 0x000fc8000fffe0ff */
[----:B------:R-:W-:-:S04]  /*2890*/  UISETP.NE.AND UP0, UPT, UR4, 0x2, UPT ;  /* 0x000000020400788c */ /* 0x000fc8000bf05270 */
[----:B------:R-:W-:Y:S02]  /*28a0*/  USEL UR7, URZ, 0x1, UP0 ;  /* 0x00000001ff077887 */ /* 0x000fe40008000000 */
[----:B------:R-:W-:-:S04]  /*28b0*/  USEL UR4, UR4, URZ, UP0 ;  /* 0x000000ff04047287 */ /* 0x000fc80008000000 */
[----:B------:R-:W-:Y:S01]  /*28c0*/  ULEA UR4, UR4, UR37, 0x3 ;  /* 0x0000002504047291 */ /* 0x000fe2000f8e18ff */
[----:B-1----:R-:W-:-:S04]  /*28d0*/  LOP3.LUT R3, R12, UR7, RZ, 0x3c, !PT ;  /* 0x000000070c037c12 */ /* 0x002fc8000f8e3cff */
[----:B------:R-:W-:-:S04]  /*28e0*/  SHF.L.U32 R0, R3, 0x1f, RZ ;  /* 0x0000001f03007819 */ /* 0x000fc800000006ff */
[----:B------:R-:W1:Y:S02]  /*28f0*/  SYNCS.PHASECHK.TRANS64 P0, [UR4+0x90], R0 ;  /* 0x00009000ff0075a7 */ /* 0x000e640008001004 */
[----:B-1----:R-:W-:Y:S05]  /*2900*/  @P0 EXIT ;  /* 0x000000000000094d */ /* 0x002fea0003800000 */
[----:B------:R-:W-:Y:S02]  /*2910*/  SHF.L.U32 R3, R3, 0x1f, RZ ;  /* 0x0000001f03037819 */ /* 0x000fe400000006ff */
[----:B------:R-:W-:-:S07]  /*2920*/  MOV R0, UR4 ;  /* 0x0000000400007c02 */ /* 0x000fce0008000f00 */
.L_x_46:
[----:B-1----:R1:W2:Y:S02]  /*2930*/  SYNCS.PHASECHK.TRANS64.TRYWAIT P0, [R0+URZ+0x90], R3 ;  /* 0x00009003000075a7 */ /* 0x0022a400080011ff */
[----:B--2---:R-:W-:Y:S05]  /*2940*/  @!P0 NANOSLEEP.SYNCS 0x989680 ;  /* 0x009896800000895d */ /* 0x004fea0003900000 */
[----:B------:R-:W2:Y:S02]  /*2950*/  @!P0 SYNCS.PHASECHK.TRANS64 P0, [R0+URZ+0x90], R3 ;  /* 0x00009003000085a7 */ /* 0x000ea400080010ff */
[----:B--2---:R-:W-:Y:S05]  /*2960*/  @P0 EXIT ;  /* 0x000000000000094d */ /* 0x004fea0003800000 */
[----:B------:R-:W-:Y:S05]  /*2970*/  BRA `(.L_x_46) ;  /* 0xfffffffc00ec7947 */ /* 0x000fea000383ffff */
.L_x_39:
[----:B------:R-:W-:-:S09]  /*2980*/  UISETP.NE.AND UP1, UPT, UR8, URZ, UPT ;  /* 0x000000ff0800728c */ /* 0x000fd2000bf25270 */
[----:B------:R-:W-:Y:S05]  /*2990*/  BRA.U UP1, `(.L_x_47) ;  /* 0x0000000d016c7547 */ /* 0x000fea000b800000 */
[----:B------:R-:W-:Y:S01]  /*29a0*/  UMOV UR4, 0x40 ;  /* 0x0000004000047882 */ /* 0x000fe20000000000 */
[----:B------:R-:W-:Y:S01]  /*29b0*/  NOP ;  /* 0x0000000000007918 */ /* 0x000fe20000000000 */
[----:B------:R-:W-:Y:S01]  /*29c0*/  ULEA UR4, UR37, UR4, 0x18 ;  /* 0x0000000425047291 */ /* 0x000fe2000f8ec0ff */
[----:B------:R-:W-:Y:S02]  /*29d0*/  UMOV UR5, 0x400 ;  /* 0x0000040000057882 */ /* 0x000fe40000000000 */
[----:B------:R-:W-:-:S06]  /*29e0*/  ULEA UR37, UR37, UR5, 0x18 ;  /* 0x0000000525257291 */ /* 0x000fcc000f8ec0ff */
[----:B------:R-:W1:Y:S02]  /*29f0*/  LDS.U8 R0, [UR4+0x1c] ;  /* 0x00001c04ff007984 */ /* 0x000e640008000000 */
[----:B-1----:R-:W-:-:S13]  /*2a00*/  ISETP.NE.AND P0, PT, R0, RZ, PT ;  /* 0x000000ff0000720c */ /* 0x002fda0003f05270 */
[----:B------:R-:W-:Y:S05]  /*2a10*/  @P0 BRA `(.L_x_48) ;  /* 0x0000000000580947 */ /* 0x000fea0003800000 */
[----:B------:R-:W-:-:S13]  /*2a20*/  ELECT P0, URZ, PT ;  /* 0x0000000000ff782f */ /* 0x000fda0003800000 */
[----:B------:R-:W-:Y:S05]  /*2a30*/  @!P0 BRA `(.L_x_49) ;  /* 0x0000000000608947 */ /* 0x000fea0003800000 */
[----:B------:R-:W-:Y:S01]  /*2a40*/  UMOV UR5, 0x10 ;  /* 0x0000001000057882 */ /* 0x000fe20000000000 */
[----:B------:R-:W-:Y:S01]  /*2a50*/  HFMA2 R0, -RZ, RZ, 0, 5.9604644775390625e-08 ;  /* 0x00000001ff007431 */ /* 0x000fe200000001ff */
[----:B------:R-:W-:-:S03]  /*2a60*/  MOV R2, 0xffff ;  /* 0x0000ffff00027802 */ /* 0x000fc60000000f00 */
[----:B------:R-:W-:Y:S04]  /*2a70*/  DEPBAR.LE SB1, 0x36 ;  /* 0x00009d800000791a */ /* 0x000fe80000000000 */
[----:B------:R-:W1:Y:S02]  /*2a80*/  UTCATOMSWS.FIND_AND_SET.ALIGN UP0, UR5, UR5 ;  /* 0x00000005000575e3 */ /* 0x000e640008000800 */
[----:B-1----:R-:W-:Y:S01]  /*2a90*/  MOV R3, UR5 ;  /* 0x0000000500037c02 */ /* 0x002fe20008000f00 */
[----:B------:R-:W-:Y:S06]  /*2aa0*/  BRA.U UP0, `(.L_x_50) ;  /* 0x0000000100187547 */ /* 0x000fec000b800000 */
.L_x_51:
[----:B------:R-:W-:Y:S05]  /*2ab0*/  NANOSLEEP 0x64 ;  /* 0x000000640000795d */ /* 0x000fea0003800000 */
[----:B------:R-:W-:-:S05]  /*2ac0*/  UMOV UR5, 0x10 ;  /* 0x0000001000057882 */ /* 0x000fca0000000000 */
[----:B------:R-:W-:Y:S04]  /*2ad0*/  DEPBAR.LE SB1, 0x36 ;  /* 0x00009d800000791a */ /* 0x000fe80000000000 */
[----:B------:R-:W1:Y:S02]  /*2ae0*/  UTCATOMSWS.FIND_AND_SET.ALIGN UP0, UR5, UR5 ;  /* 0x00000005000575e3 */ /* 0x000e640008000800 */
[----:B-1----:R-:W-:Y:S01]  /*2af0*/  MOV R3, UR5 ;  /* 0x0000000500037c02 */ /* 0x002fe20008000f00 */
[----:B------:R-:W-:Y:S05]  /*2b00*/  BRA.U !UP0, `(.L_x_51) ;  /* 0xfffffffd08e87547 */ /* 0x000fea000b83ffff */
.L_x_50:
[-C--:B------:R-:W-:Y:S02]  /*2b10*/  SHF.L.U32 R2, R2, R3.reuse, RZ ;  /* 0x0000000302027219 */ /* 0x080fe400000006ff */
[----:B------:R-:W-:Y:S01]  /*2b20*/  SHF.L.U32 R0, R0, R3, RZ ;  /* 0x0000000300007219 */ /* 0x000fe200000006ff */
[----:B------:R-:W-:Y:S02]  /*2b30*/  IMAD.SHL.U32 R3, R3, 0x20, RZ ;  /* 0x0000002003037824 */ /* 0x000fe400078e00ff */
[----:B------:R1:W-:Y:S04]  /*2b40*/  ATOMS.OR RZ, [UR4+0x14], R2 ;  /* 0x00001402ffff798c */ /* 0x0003e8000b000004 */
[----:B------:R1:W-:Y:S04]  /*2b50*/  ATOMS.OR RZ, [UR4+0x18], R0 ;  /* 0x00001800ffff798c */ /* 0x0003e8000b000004 */
[----:B------:R1:W-:Y:S01]  /*2b60*/  STS [UR37+0x110], R3 ;  /* 0x00011003ff007988 */ /* 0x0003e20008000825 */
[----:B------:R-:W-:Y:S05]  /*2b70*/  BRA `(.L_x_49) ;  /* 0x0000000000107947 */ /* 0x000fea0003800000 */
.L_x_48:
[----:B------:R-:W-:Y:S02]  /*2b80*/  MOV R0, 0xffffffff ;  /* 0xffffffff00007802 */ /* 0x000fe40000000f00 */
[----:B------:R-:W-:-:S03]  /*2b90*/  MOV R2, 0x2bc0 ;  /* 0x00002bc000027802 */ /* 0x000fc60000000f00 */
[----:B------:R1:W-:Y:S04]  /*2ba0*/  STS [UR37+0x110], R0 ;  /* 0x00011000ff007988 */ /* 0x0003e80008000825 */
[----:B-1-3-5:R-:W-:Y:S05]  /*2bb0*/  CALL.REL.NOINC `($__internal_1_$__cuda_sm10x_tcgen05_guardrail_trap_phase_invalid_during_alloc) ;  /* 0x0000009400387944 */ /* 0x02afea0003c00000 */
.L_x_49:
[----:B------:R-:W-:Y:S05]  /*2bc0*/  WARPSYNC.ALL ;  /* 0x0000000000007948 */ /* 0x000fea0003800000 */
[----:B------:R-:W2:Y:S01]  /*2bd0*/  S2UR UR5, SR_CgaCtaId ;  /* 0x00000000000579c3 */ /* 0x000ea20000008800 */
[----:B------:R-:W-:Y:S01]  /*2be0*/  UMOV UR4, 0x400 ;  /* 0x0000040000047882 */ /* 0x000fe20000000000 */
[----:B------:R-:W-:-:S06]  /*2bf0*/  NOP ;  /* 0x0000000000007918 */ /* 0x000fcc0000000000 */
[----:B------:R-:W-:Y:S06]  /*2c00*/  BAR.ARV 0x6, 0xa0 ;  /* 0x0182800000007b1d */ /* 0x000fec0000002000 */
[----:B------:R-:W4:Y:S01]  /*2c10*/  LDCU UR7, c[0x0][0x38c] ;  /* 0x00007180ff0777ac */ /* 0x000f220008000800 */
[----:B------:R-:W-:Y:S01]  /*2c20*/  IMAD.MOV.U32 R11, RZ, RZ, 0x1 ;  /* 0x00000001ff0b7424 */ /* 0x000fe200078e00ff */
[----:B------:R-:W-:Y:S01]  /*2c30*/  CS2R R8, SRZ ;  /* 0x0000000000087805 */ /* 0x000fe2000001ff00 */
[----:B------:R-:W-:Y:S01]  /*2c40*/  IMAD.MOV.U32 R10, RZ, RZ, RZ ;  /* 0x000000ffff0a7224 */ /* 0x000fe200078e00ff */
[----:B------:R-:W3:Y:S01]  /*2c50*/  LDCU UR6, c[0x0][0x38c] ;  /* 0x00007180ff0677ac */ /* 0x000ee20008000800 */
[----:B------:R-:W-:Y:S01]  /*2c60*/  UMOV UR15, URZ ;  /* 0x000000ff000f7c82 */ /* 0x000fe20008000000 */
[----:B------:R-:W-:Y:S01]  /*2c70*/  UMOV UR14, URZ ;  /* 0x000000ff000e7c82 */ /* 0x000fe20008000000 */
[----:B--2---:R-:W-:Y:S01]  /*2c80*/  ULEA UR5, UR5, UR4, 0x18 ;  /* 0x0000000405057291 */ /* 0x004fe2000f8ec0ff */
[----:B------:R-:W-:Y:S01]  /*2c90*/  UMOV UR24, 0x0 ;  /* 0x0000000000187882 */ /* 0x000fe20000000000 */
[----:B------:R-:W-:-:S02]  /*2ca0*/  UMOV UR25, 0x8400910 ;  /* 0x0840091000197882 */ /* 0x000fc40000000000 */
[----:B------:R-:W-:Y:S02]  /*2cb0*/  UIADD3 UR10, UPT, UPT, UR5, 0x10800, URZ ;  /* 0x00010800050a7890 */ /* 0x000fe4000fffe0ff */
[----:B------:R-:W-:Y:S02]  /*2cc0*/  UIADD3 UR11, UPT, UPT, UR5, 0x1c800, URZ ;  /* 0x0001c800050b7890 */ /* 0x000fe4000fffe0ff */
[----:B----4-:R-:W-:Y:S01]  /*2cd0*/  UIADD3 UR7, UPT, UPT, UR7, 0x1f, URZ ;  /* 0x0000001f07077890 */ /* 0x010fe2000fffe0ff */
[----:B-1----:R-:W1:Y:S01]  /*2ce0*/  LDS R0, [UR5+0x110] ;  /* 0x00011005ff007984 */ /* 0x002e620008000800 */
[----:B------:R-:W-:Y:S02]  /*2cf0*/  USHF.R.U32.HI UR10, URZ, 0x4, UR10 ;  /* 0x00000004ff0a7899 */ /* 0x000fe4000801160a */
[----:B------:R-:W-:Y:S02]  /*2d00*/  USHF.R.S32.HI UR4, URZ, 0x1f, UR7 ;  /* 0x0000001fff047899 */ /* 0x000fe40008011407 */
[----:B------:R-:W-:-:S02]  /*2d10*/  USHF.R.U32.HI UR11, URZ, 0x4, UR11 ;  /* 0x00000004ff0b7899 */ /* 0x000fc4000801160b */
[----:B------:R-:W-:Y:S02]  /*2d20*/  ULEA.HI UR4, UR4, UR7, URZ, 0x5 ;  /* 0x0000000704047291 */ /* 0x000fe4000f8f28ff */
[----:B------:R-:W-:Y:S02]  /*2d30*/  ULOP3.LUT UR10, UR10, 0x3fff, URZ, 0xc0, !UPT ;  /* 0x00003fff0a0a7892 */ /* 0x000fe4000f8ec0ff */
[----:B------:R-:W-:Y:S02]  /*2d40*/  USHF.R.S32.HI UR4, URZ, 0x5, UR4 ;  /* 0x00000005ff047899 */ /* 0x000fe40008011404 */
[----:B------:R-:W-:Y:S02]  /*2d50*/  ULOP3.LUT UR11, UR11, 0x3fff, URZ, 0xc0, !UPT ;  /* 0x00003fff0b0b7892 */ /* 0x000fe4000f8ec0ff */
[----:B------:R-:W-:Y:S01]  /*2d60*/  UISETP.LT.AND UP0, UPT, UR4, 0x1, UPT ;  /* 0x000000010400788c */ /* 0x000fe2000bf01270 */
[----:B------:R-:W-:Y:S01]  /*2d70*/  UMOV UR22, 0x0 ;  /* 0x0000000000167882 */ /* 0x000fe20000000000 */
[----:B------:R-:W-:-:S02]  /*2d80*/  UMOV UR23, 0x8400910 ;  /* 0x0840091000177882 */ /* 0x000fc40000000000 */
[----:B------:R-:W-:Y:S02]  /*2d90*/  USEL UR9, UR4, 0x1, !UP0 ;  /* 0x0000000104097887 */ /* 0x000fe4000c000000 */
[----:B------:R-:W-:Y:S02]  /*2da0*/  ULOP3.LUT UR10, UR10, 0x10000, URZ, 0xfc, !UPT ;  /* 0x000100000a0a7892 */ /* 0x000fe4000f8efcff */
[----:B------:R-:W-:Y:S02]  /*2db0*/  ULOP3.LUT UR11, UR11, 0x10000, URZ, 0xfc, !UPT ;  /* 0x000100000b0b7892 */ /* 0x000fe4000f8efcff */
[----:B------:R-:W-:Y:S02]  /*2dc0*/  UIADD3 UR9, UPT, UPT, -UR9, URZ, URZ ;  /* 0x000000ff09097290 */ /* 0x000fe4000fffe1ff */
[----:B---3--:R-:W-:Y:S01]  /*2dd0*/  UISETP.GE.AND UP3, UPT, UR6, 0x1, UPT ;  /* 0x000000010600788c */ /* 0x008fe2000bf66270 */
[----:B------:R-:W-:Y:S01]  /*2de0*/  UMOV UR20, 0x0 ;  /* 0x0000000000147882 */ /* 0x000fe20000000000 */
[----:B------:R-:W-:Y:S01]  /*2df0*/  UMOV UR21, 0x8400910 ;  /* 0x0840091000157882 */ /* 0x000fe20000000000 */
[----:B------:R-:W-:Y:S01]  /*2e00*/  UMOV UR18, 0x0 ;  /* 0x0000000000127882 */ /* 0x000fe20000000000 */
[----:B------:R-:W-:Y:S01]  /*2e10*/  UMOV UR19, 0x8400910 ;  /* 0x0840091000137882 */ /* 0x000fe20000000000 */
[----:B-1----:R-:W-:-:S15]  /*2e20*/  R2UR UR16, R0 ;  /* 0x00000000001072ca */ /* 0x002fde00000e0000 */
.L_x_58:
[----:B------:R-:W-:Y:S02]  /*2e30*/  LEA R0, R10, UR5, 0x3 ;  /* 0x000000050a007c11 */ /* 0x000fe4000f8e18ff */
[----:B------:R-:W-:Y:S02]  /*2e40*/  SHF.L.U32 R5, R9, 0x1f, RZ ;  /* 0x0000001f09057819 */ /* 0x000fe400000006ff */
[----:B------:R-:W-:Y:S01]  /*2e50*/  PLOP3.LUT P0, PT, PT, PT, UP3, 0x80, 0x8 ;  /* 0x000000000008781c */ /* 0x000fe20003f0f038 */
[----:B------:R-:W-:Y:S01]  /*2e60*/  VIADD R3, R0, 0x90 ;  /* 0x0000009000037836 */ /* 0x000fe20000000000 */
[----:B-1----:R-:W1:Y:S02]  /*2e70*/  SYNCS.PHASECHK.TRANS64.TRYWAIT P1, [R0+URZ+0x80], R5 ;  /* 0x00008005000075a7 */ /* 0x002e6400080211ff */
[----:B-1-3--:R-:W-:Y:S09]  /*2e80*/  @!P1 BRA `(.L_x_52) ;  /* 0x0000008800049947 */ /* 0x00aff20003800000 */
.L_x_177:
[----:B------:R-:W-:Y:S01]  /*2e90*/  LEA R4, R10, UR5, 0x4 ;  /* 0x000000050a047c11 */ /* 0x000fe2000f8e20ff */
[----:B------:R-:W-:Y:S01]  /*2ea0*/  @UP3 ULEA UR6, UR14, UR5, 0x3 ;  /* 0x000000050e063291 */ /* 0x000fe2000f8e18ff */
[----:B------:R-:W-:Y:S01]  /*2eb0*/  PLOP3.LUT P2, PT, PT, PT, PT, 0x80, 0x8 ;  /* 0x000000000008781c */ /* 0x000fe20003f4f070 */
[----:B------:R-:W-:Y:S01]  /*2ec0*/  ULEA UR7, UR15, UR5, 0x3 ;  /* 0x000000050f077291 */ /* 0x000fe2000f8e18ff */
[----:B------:R-:W-:Y:S01]  /*2ed0*/  PRMT R3, RZ, 0x654, R3 ;  /* 0x00000654ff037816 */ /* 0x000fe20000000003 */
[----:B------:R-:W-:Y:S01]  /*2ee0*/  ULEA UR8, UR15, UR16, 0x8 ;  /* 0x000000100f087291 */ /* 0x000fe2000f8e40ff */
[----:B-1----:R-:W1:Y:S01]  /*2ef0*/  LDS.128 R4, [R4+0xf0] ;  /* 0x0000f00004047984 */ /* 0x002e620000000c00 */
[----:B------:R-:W-:Y:S02]  /*2f00*/  @P0 SHF.L.U32 R2, R8, 0x1f, RZ ;  /* 0x0000001f08020819 */ /* 0x000fe400000006ff */
[----:B------:R-:W-:Y:S01]  /*2f10*/  SHF.L.U32 R0, R11, 0x1f, RZ ;  /* 0x0000001f0b007819 */ /* 0x000fe200000006ff */
[----:B------:R-:W-:Y:S01]  /*2f20*/  @!PT LDS RZ, [RZ] ;  /* 0x00000000fffff984 */ /* 0x000fe20000000800 */
[----:B------:R-:W-:Y:S01]  /*2f30*/  @!PT LDS RZ, [RZ] ;  /* 0x00000000fffff984 */ /* 0x000fe20000000800 */
[----:B------:R-:W-:Y:S01]  /*2f40*/  @!PT LDS RZ, [RZ] ;  /* 0x00000000fffff984 */ /* 0x000fe20000000800 */
[----:B------:R-:W-:Y:S01]  /*2f50*/  @!PT LDS RZ, [RZ] ;  /* 0x00000000fffff984 */ /* 0x000fe20000000800 */
[----:B------:R2:W-:Y:S06]  /*2f60*/  MEMBAR.ALL.CTA ;  /* 0x0000000000007992 */ /* 0x0005ec0000008000 */
[----:B--2---:R-:W2:Y:S02]  /*2f70*/  FENCE.VIEW.ASYNC.S ;  /* 0x00000000000073c6 */ /* 0x004ea40000000000 */
[----:B--2---:R2:W-:Y:S01]  /*2f80*/  SYNCS.ARRIVE.TRANS64.RED.A1T0 RZ, [R3+URZ], RZ ;  /* 0x000000ff03ff79a7 */ /* 0x0045e200081004ff */
[----:B------:R2:W3:Y:S01]  /*2f90*/  @P0 SYNCS.PHASECHK.TRANS64.TRYWAIT P2, [UR6], R2 ;  /* 0x00000002ff0005a7 */ /* 0x0004e20008041106 */
[----:B-1----:R-:W-:Y:S01]  /*2fa0*/  LOP3.LUT P1, RZ, R6, 0x1, RZ, 0xc0, !PT ;  /* 0x0000000106ff7812 */ /* 0x002fe2000782c0ff */
[----:B------:R-:W1:Y:S02]  /*2fb0*/  SYNCS.PHASECHK.TRANS64.TRYWAIT P0, [UR7+0xb0], R0 ;  /* 0x0000b000ff0075a7 */ /* 0x000e640008001107 */
[----:B-123--:R-:W-:Y:S10]  /*2fc0*/  @!P0 BRA `(.L_x_53) ;  /* 0x0000008400c88947 */ /* 0x00eff40003800000 */
.L_x_179:
[----:B------:R-:W-:Y:S01]  /*2fd0*/  IADD3 R10, PT, PT, R10, 0x1, RZ ;  /* 0x000000010a0a7810 */ /* 0x000fe20007ffe0ff */
[----:B------:R-:W-:Y:S06]  /*2fe0*/  BRA.U !UP3, `(.L_x_54) ;  /* 0x000000010bc07547 */ /* 0x000fec000b800000 */
[----:B------:R-:W-:Y:S01]  /*2ff0*/  UPLOP3.LUT UP4, UPT, UPT, UPT, UPT, 0x40, 0x4 ;  /* 0x000000000004789c */ /* 0x000fe20003f8e870 */
[----:B------:R-:W-:Y:S01]  /*3000*/  UMOV UR13, UR9 ;  /* 0x00000009000d7c82 */ /* 0x000fe20008000000 */
[----:B------:R-:W-:Y:S01]  /*3010*/  UMOV UR12, UR4 ;  /* 0x00000004000c7c82 */ /* 0x000fe20008000000 */
[----:B------:R-:W-:-:S08]  /*3020*/  UMOV UR17, UR14 ;  /* 0x0000000e00117c82 */ /* 0x000fd00008000000 */
.L_x_57:
[----:B------:R-:W-:Y:S02]  /*3030*/  UIADD3 UR13, UPT, UPT, UR13, 0x1, URZ ;  /* 0x000000010d0d7890 */ /* 0x000fe4000fffe0ff */
[----:B--2---:R-:W-:Y:S02]  /*3040*/  ULEA UR6, UR17, UR5, 0x3 ;  /* 0x0000000511067291 */ /* 0x004fe4000f8e18ff */
[----:B------:R-:W-:Y:S01]  /*3050*/  UISETP.NE.AND UP0, UPT, UR13, URZ, UPT ;  /* 0x000000ff0d00728c */ /* 0x000fe2000bf05270 */
[----:B---3--:R-:W-:Y:S10]  /*3060*/  @P2 BRA `(.L_x_55) ;  /* 0x00000000000c2947 */ /* 0x008ff40003800000 */
[----:B-1----:R-:W-:Y:S04]  /*3070*/  SHF.L.U32 R3, R8, 0x1f, RZ ;  /* 0x0000001f08037819 */ /* 0x002fe800000006ff */
[----:B------:R-:W1:Y:S02]  /*3080*/  SYNCS.PHASECHK.TRANS64.TRYWAIT P0, [UR6], R3 ;  /* 0x00000003ff0075a7 */ /* 0x000e640008001106 */
[----:B-1----:R-:W-:Y:S05]  /*3090*/  @!P0 BRA `(.L_x_56) ;  /* 0x0000008400ac8947 */ /* 0x002fea0003800000 */
.L_x_55:
[----:B------:R-:W-:Y:S01]  /*30a0*/  UISETP.NE.AND UP1, UPT, UR12, 0x1, UPT ;  /* 0x000000010c00788c */ /* 0x000fe2000bf25270 */
[----:B------:R-:W-:Y:S01]  /*30b0*/  PLOP3.LUT P2, PT, PT, PT, PT, 0x80, 0x8 ;  /* 0x000000000008781c */ /* 0x000fe20003f4f070 */
[----:B------:R-:W-:Y:S02]  /*30c0*/  UIADD3 UR14, UPT, UPT, UR17, 0x1, URZ ;  /* 0x00000001110e7890 */ /* 0x000fe4000fffe0ff */
[----:B------:R-:W-:Y:S02]  /*30d0*/  ULEA UR28, UR17, UR11, 0xb ;  /* 0x0000000b111c7291 */ /* 0x000fe4000f8e58ff */
[----:B------:R-:W-:Y:S01]  /*30e0*/  UISETP.NE.AND UP2, UPT, UR14, 0x3, UPT ;  /* 0x000000030e00788c */ /* 0x000fe2000bf45270 */
[----:B------:R-:W-:Y:S01]  /*30f0*/  PLOP3.LUT P0, PT, PT, PT, UP1, 0x80, 0x8 ;  /* 0x000000000008781c */ /* 0x000fe20003f0f018 */
[----:B------:R-:W-:Y:S02]  /*3100*/  UIADD3 UR40, UPT, UPT, UR28, 0x2, URZ ;  /* 0x000000021c287890 */ /* 0x000fe4000fffe0ff */
[----:B------:R-:W-:Y:S02]  /*3110*/  USEL UR27, URZ, 0x1, UP2 ;  /* 0x00000001ff1b7887 */ /* 0x000fe40009000000 */
[----:B------:R-:W-:Y:S02]  /*3120*/  USEL UR14, UR14, URZ, UP2 ;  /* 0x000000ff0e0e7287 */ /* 0x000fe40009000000 */
[----:B------:R-:W-:Y:S02]  /*3130*/  UIADD3 UR36, UPT, UPT, UR28, 0x4, URZ ;  /* 0x000000041c247890 */ /* 0x000fe4000fffe0ff */
[----:B------:R-:W-:Y:S01]  /*3140*/  @UP1 ULEA UR26, UR14, UR5, 0x3 ;  /* 0x000000050e1a1291 */ /* 0x000fe2000f8e18ff */
[----:B------:R-:W-:Y:S01]  /*3150*/  LOP3.LUT R8, R8, UR27, RZ, 0x3c, !PT ;  /* 0x0000001b08087c12 */ /* 0x000fe2000f8e3cff */
[----:B------:R-:W-:Y:S02]  /*3160*/  UIADD3 UR32, UPT, UPT, UR28, 0x6, URZ ;  /* 0x000000061c207890 */ /* 0x000fe4000fffe0ff */
[----:B------:R-:W-:Y:S01]  /*3170*/  UIADD3 UR6, UPT, UPT, UR6, 0x18, URZ ;  /* 0x0000001806067890 */ /* 0x000fe2000fffe0ff */
[----:B-1----:R-:W-:Y:S01]  /*3180*/  @P0 SHF.L.U32 R0, R8, 0x1f, RZ ;  /* 0x0000001f08000819 */ /* 0x002fe200000006ff */
[----:B------:R-:W-:Y:S01]  /*3190*/  UIADD3 UR12, UPT, UPT, UR12, -0x1, URZ ;  /* 0xffffffff0c0c7890 */ /* 0x000fe2000fffe0ff */
[----:B------:R-:W-:Y:S02]  /*31a0*/  UMOV UR29, 0x40004040 ;  /* 0x40004040001d7882 */ /* 0x000fe40000000000 */
[----:B------:R2:W3:Y:S01]  /*31b0*/  @P0 SYNCS.PHASECHK.TRANS64.TRYWAIT P2, [UR26], R0 ;  /* 0x00000000ff0005a7 */ /* 0x0004e2000804111a */
[----:B------:R-:W-:Y:S01]  /*31c0*/  ULEA UR26, UR17, UR10, 0xa ;  /* 0x0000000a111a7291 */ /* 0x000fe2000f8e50ff */
[----:B------:R-:W-:Y:S01]  /*31d0*/  UMOV UR27, 0x40004040 ;  /* 0x40004040001b7882 */ /* 0x000fe20000000000 */
[----:B------:R-:W-:Y:S02]  /*31e0*/  UMOV UR41, 0x40004040 ;  /* 0x4000404000297882 */ /* 0x000fe40000000000 */
[----:B------:R-:W-:Y:S02]  /*31f0*/  UIADD3 UR38, UPT, UPT, UR26, 0x2, URZ ;  /* 0x000000021a267890 */ /* 0x000fe4000fffe0ff */
[----:B------:R-:W-:Y:S02]  /*3200*/  UIADD3 UR34, UPT, UPT, UR26, 0x4, URZ ;  /* 0x000000041a227890 */ /* 0x000fe4000fffe0ff */
[----:B------:R-:W-:Y:S01]  /*3210*/  UIADD3 UR30, UPT, UPT, UR26, 0x6, URZ ;  /* 0x000000061a1e7890 */ /* 0x000fe2000fffe0ff */
[----:B------:R2:W-:Y:S01]  /*3220*/  UTCHMMA gdesc[UR26], gdesc[UR28], tmem[UR8], tmem[UR24], idesc[UR25], UP4 ;  /* 0x00ff181c1a0075ea */ /* 0x0005e2000a000008 */
[----:B------:R-:W-:Y:S01]  /*3230*/  UPLOP3.LUT UP4, UPT, UPT, UPT, UPT, 0x80, 0x8 ;  /* 0x000000000008789c */ /* 0x000fe20003f8f070 */
[----:B------:R-:W-:Y:S01]  /*3240*/  UMOV UR39, 0x40004040 ;  /* 0x4000404000277882 */ /* 0x000fe20000000000 */
[----:B------:R-:W-:Y:S01]  /*3250*/  UMOV UR37, 0x40004040 ;  /* 0x4000404000257882 */ /* 0x000fe20000000000 */
[----:B------:R2:W-:Y:S01]  /*3260*/  UTCHMMA gdesc[UR38], gdesc[UR40], tmem[UR8], tmem[UR22], idesc[UR23], UPT ;  /* 0x00ff1628260075ea */ /* 0x0005e2000b800008 */
[----:B------:R-:W-:Y:S01]  /*3270*/  UMOV UR35, 0x40004040 ;  /* 0x4000404000237882 */ /* 0x000fe20000000000 */
[----:B------:R-:W-:Y:S01]  /*3280*/  UMOV UR33, 0x40004040 ;  /* 0x4000404000217882 */ /* 0x000fe20000000000 */
[----:B------:R-:W-:Y:S01]  /*3290*/  UMOV UR31, 0x40004040 ;  /* 0x40004040001f7882 */ /* 0x000fe20000000000 */
[----:B------:R2:W-:Y:S01]  /*32a0*/  UTCHMMA gdesc[UR34], gdesc[UR36], tmem[UR8], tmem[UR20], idesc[UR21], UPT ;  /* 0x00ff1424220075ea */ /* 0x0005e2000b800008 */
[----:B------:R2:W-:Y:S01]  /*32b0*/  UTCHMMA gdesc[UR30], gdesc[UR32], tmem[UR8], tmem[UR18], idesc[UR19], UPT ;  /* 0x00ff12201e0075ea */ /* 0x0005e2000b800008 */
[----:B------:R2:W-:Y:S01]  /*32c0*/  UTCBAR [UR6], URZ ;  /* 0x000000ff060073e9 */ /* 0x0005e200080000ff */
[----:B------:R-:W-:Y:S01]  /*32d0*/  UMOV UR17, UR14 ;  /* 0x0000000e00117c82 */ /* 0x000fe20008000000 */
[----:B------:R-:W-:Y:S05]  /*32e0*/  BRA.U UP0, `(.L_x_57) ;  /* 0xfffffffd00507547 */ /* 0x000fea000b83ffff */
.L_x_54:
[----:B------:R-:W-:Y:S01]  /*32f0*/  UIADD3 UR15, UPT, UPT, UR15, 0x1, URZ ;  /* 0x000000010f0f7890 */ /* 0x000fe2000fffe0ff */
[C---:B------:R-:W-:Y:S01]  /*3300*/  ISETP.NE.AND P0, PT, R10.reuse, 0x2, PT ;  /* 0x000000020a00780c */ /* 0x040fe20003f05270 */
[----:B------:R-:W-:Y:S02]  /*3310*/  UIADD3 UR7, UPT, UPT, UR7, 0xa0, URZ ;  /* 0x000000a007077890 */ /* 0x000fe4000fffe0ff */
[----:B------:R-:W-:Y:S01]  /*3320*/  UISETP.NE.AND UP0, UPT, UR15, 0x2, UPT ;  /* 0x000000020f00788c */ /* 0x000fe2000bf05270 */
[----:B-12---:R-:W-:Y:S02]  /*3330*/  SEL R0, RZ, 0x1, P0 ;  /* 0x00000001ff007807 */ /* 0x006fe40000000000 */
[----:B------:R-:W-:Y:S01]  /*3340*/  SEL R10, R10, RZ, P0 ;  /* 0x000000ff0a0a7207 */ /* 0x000fe20000000000 */
[----:B------:R-:W-:Y:S01]  /*3350*/  USEL UR6, URZ, 0x1, UP0 ;  /* 0x00000001ff067887 */ /* 0x000fe20008000000 */
[----:B------:R-:W-:Y:S01]  /*3360*/  LOP3.LUT R9, R9, R0, RZ, 0x3c, !PT ;  /* 0x0000000009097212 */ /* 0x000fe200078e3cff */
[----:B------:R-:W-:Y:S01]  /*3370*/  USEL UR15, UR15, URZ, UP0 ;  /* 0x000000ff0f0f7287 */ /* 0x000fe20008000000 */
[----:B------:R1:W-:Y:S03]  /*3380*/  UTCBAR [UR7], URZ ;  /* 0x000000ff070073e9 */ /* 0x0003e600080000ff */
[----:B------:R-:W-:Y:S01]  /*3390*/  LOP3.LUT R11, R11, UR6, RZ, 0x3c, !PT ;  /* 0x000000060b0b7c12 */ /* 0x000fe2000f8e3cff */
[----:B------:R-:W-:Y:S07]  /*33a0*/  @P1 BRA `(.L_x_58) ;  /* 0xfffffff800a01947 */ /* 0x000fee000383ffff */
[----:B------:R-:W2:Y:S01]  /*33b0*/  S2UR UR4, SR_CgaCtaId ;  /* 0x00000000000479c3 */ /* 0x000ea20000008800 */
[----:B------:R-:W-:Y:S01]  /*33c0*/  ELECT P0, URZ, PT ;  /* 0x0000000000ff782f */ /* 0x000fe20003800000 */
[----:B------:R-:W-:Y:S01]  /*33d0*/  IMAD.MOV.U32 R0, RZ, RZ, 0x1 ;  /* 0x00000001ff007424 */ /* 0x000fe200078e00ff */
[----:B------:R-:W-:Y:S01]  /*33e0*/  UIADD3 UR5, UPT, UPT, UR5, 0xb0, URZ ;  /* 0x000000b005057890 */ /* 0x000fe2000fffe0ff */
[----:B------:R-:W-:Y:S01]  /*33f0*/  SHF.L.U32 R3, R11, 0x1f, RZ ;  /* 0x0000001f0b037819 */ /* 0x000fe200000006ff */
[----:B------:R-:W-:-:S03]  /*3400*/  UMOV UR6, 0x40 ;  /* 0x0000004000067882 */ /* 0x000fc60000000000 */
[----:B------:R-:W-:Y:S01]  /*3410*/  UVIRTCOUNT.DEALLOC.SMPOOL 0x80 ;  /* 0x000000800000784c */ /* 0x000fe20000000000 */
[----:B--2---:R-:W-:Y:S02]  /*3420*/  ULEA UR4, UR4, UR6, 0x18 ;  /* 0x0000000604047291 */ /* 0x004fe4000f8ec0ff */
[----:B------:R-:W-:-:S07]  /*3430*/  ULEA UR6, UR15, UR5, 0x3 ;  /* 0x000000050f067291 */ /* 0x000fce000f8e18ff */
[----:B------:R2:W-:Y:S02]  /*3440*/  @P0 STS.U8 [UR4+0x1c], R0 ;  /* 0x00001c00ff000988 */ /* 0x0005e40008000004 */
[----:B------:R-:W4:Y:S02]  /*3450*/  SYNCS.PHASECHK.TRANS64.TRYWAIT P0, [UR6], R3 ;  /* 0x00000003ff0075a7 */ /* 0x000f240008001106 */
[----:B--2-4-:R-:W-:Y:S05]  /*3460*/  @!P0 BRA `(.L_x_59) ;  /* 0x0000008000d08947 */ /* 0x014fea0003800000 */
.L_x_182:
[----:B-1----:R-:W-:-:S04]  /*3470*/  UIADD3 UR7, UPT, UPT, UR15, 0x1, URZ ;  /* 0x000000010f077890 */ /* 0x002fc8000fffe0ff */
[----:B------:R-:W-:-:S04]  /*3480*/  UISETP.NE.AND UP0, UPT, UR7, 0x2, UPT ;  /* 0x000000020700788c */ /* 0x000fc8000bf05270 */
[----:B------:R-:W-:Y:S02]  /*3490*/  USEL UR6, URZ, 0x1, UP0 ;  /* 0x00000001ff067887 */ /* 0x000fe40008000000 */
[----:B------:R-:W-:-:S04]  /*34a0*/  USEL UR7, UR7, URZ, UP0 ;  /* 0x000000ff07077287 */ /* 0x000fc80008000000 */
[----:B------:R-:W-:Y:S01]  /*34b0*/  ULEA UR7, UR7, UR5, 0x3 ;  /* 0x0000000507077291 */ /* 0x000fe2000f8e18ff */
[----:B--2---:R-:W-:-:S04]  /*34c0*/  LOP3.LUT R3, R11, UR6, RZ, 0x3c, !PT ;  /* 0x000000060b037c12 */ /* 0x004fc8000f8e3cff */
[----:B------:R-:W-:-:S04]  /*34d0*/  SHF.L.U32 R3, R3, 0x1f, RZ ;  /* 0x0000001f03037819 */ /* 0x000fc800000006ff */
[----:B------:R-:W1:Y:S02]  /*34e0*/  SYNCS.PHASECHK.TRANS64.TRYWAIT P0, [UR7], R3 ;  /* 0x00000003ff0075a7 */ /* 0x000e640008001107 */
[----:B-1----:R-:W-:Y:S05]  /*34f0*/  @!P0 BRA `(.L_x_60) ;  /* 0x0000008000c48947 */ /* 0x002fea0003800000 */
.L_x_184:
[----:B------:R-:W-:Y:S01]  /*3500*/  NOP ;  /* 0x0000000000007918 */ /* 0x000fe20000000000 */
[----:B-1----:R-:W1:Y:S01]  /*3510*/  LDS R0, [UR4+0x14] ;  /* 0x00001404ff007984 */ /* 0x002e620008000800 */
[----:B------:R-:W-:Y:S01]  /*3520*/  ULOP3.LUT UR6, UR16, 0xffff, URZ, 0xc0, !UPT ;  /* 0x0000ffff10067892 */ /* 0x000fe2000f8ec0ff */
[----:B------:R-:W-:Y:S01]  /*3530*/  UMOV UR8, 0xffff ;  /* 0x0000ffff00087882 */ /* 0x000fe20000000000 */
[----:B------:R-:W-:Y:S02]  /*3540*/  UMOV UR5, 0x1 ;  /* 0x0000000100057882 */ /* 0x000fe40000000000 */
[----:B------:R-:W-:-:S04]  /*3550*/  USHF.R.U32.HI UR6, URZ, 0x5, UR6 ;  /* 0x00000005ff067899 */ /* 0x000fc80008011606 */
[----:B------:R-:W-:Y:S02]  /*3560*/  USHF.L.U32 UR8, UR8, UR6, URZ ;  /* 0x0000000608087299 */ /* 0x000fe400080006ff */
[----:B------:R-:W-:-:S04]  /*3570*/  USHF.L.U32 UR5, UR5, UR6, URZ ;  /* 0x0000000605057299 */ /* 0x000fc800080006ff */
[----:B-1----:R-:W-:-:S04]  /*3580*/  LOP3.LUT R0, R0, UR8, RZ, 0xc0, !PT ;  /* 0x0000000800007c12 */ /* 0x002fc8000f8ec0ff */
[----:B------:R-:W-:-:S13]  /*3590*/  ISETP.NE.AND P0, PT, R0, UR8, PT ;  /* 0x0000000800007c0c */ /* 0x000fda000bf05270 */
[----:B------:R-:W-:Y:S05]  /*35a0*/  @P0 BRA `(.L_x_61) ;  /* 0x0000000000580947 */ /* 0x000fea0003800000 */
[----:B------:R-:W1:Y:S02]  /*35b0*/  LDS R0, [UR4+0x18] ;  /* 0x00001804ff007984 */ /* 0x000e640008000800 */
[----:B-1----:R-:W-:-:S04]  /*35c0*/  LOP3.LUT R0, R0, UR5, RZ, 0xc0, !PT ;  /* 0x0000000500007c12 */ /* 0x002fc8000f8ec0ff */
[----:B------:R-:W-:-:S13]  /*35d0*/  ISETP.NE.AND P0, PT, R0, UR5, PT ;  /* 0x0000000500007c0c */ /* 0x000fda000bf05270 */
[----:B------:R-:W-:Y:S05]  /*35e0*/  @P0 BRA `(.L_x_62) ;  /* 0x00000000003c0947 */ /* 0x000fea0003800000 */
[----:B------:R-:W1:Y:S01]  /*35f0*/  S2R R2, SR_LANEID ;  /* 0x0000000000027919 */ /* 0x000e620000000000 */
[----:B------:R-:W-:Y:S01]  /*3600*/  ULOP3.LUT UR8, URZ, UR8, URZ, 0x33, !UPT ;  /* 0x00000008ff087292 */ /* 0x000fe2000f8e33ff */
[----:B------:R-:W-:Y:S01]  /*3610*/  LOP3.LUT R4, RZ, UR5, RZ, 0x33, !PT ;  /* 0x00000005ff047c12 */ /* 0x000fe2000f8e33ff */
[----:B------:R-:W-:Y:S02]  /*3620*/  VOTEU.ANY UR7, UPT, PT ;  /* 0x0000000000077886 */ /* 0x000fe400038e0100 */
[----:B------:R-:W-:Y:S01]  /*3630*/  UFLO.U32 UR7, UR7 ;  /* 0x00000007000772bd */ /* 0x000fe200080e0000 */
[----:B------:R-:W2:Y:S01]  /*3640*/  REDUX UR5, R4 ;  /* 0x00000000040573c4 */ /* 0x000ea20000000000 */
[----:B------:R-:W-:-:S06]  /*3650*/  IMAD.U32 R0, RZ, RZ, UR8 ;  /* 0x00000008ff007e24 */ /* 0x000fcc000f8e00ff */
[----:B------:R4:W-:Y:S01]  /*3660*/  UTCATOMSWS.AND URZ, UR8 ;  /* 0x0000000800ff79e3 */ /* 0x0009e20008000000 */
[----:B------:R-:W3:Y:S01]  /*3670*/  REDUX UR6, R0 ;  /* 0x00000000000673c4 */ /* 0x000ee20000000000 */
[----:B-1----:R-:W-:Y:S01]  /*3680*/  ISETP.EQ.U32.AND P0, PT, R2, UR7, PT ;  /* 0x0000000702007c0c */ /* 0x002fe2000bf02070 */
[----:B--2---:R-:W-:Y:S01]  /*3690*/  IMAD.U32 R2, RZ, RZ, UR5 ;  /* 0x00000005ff027e24 */ /* 0x004fe2000f8e00ff */
[----:B---3--:R-:W-:-:S11]  /*36a0*/  MOV R3, UR6 ;  /* 0x0000000600037c02 */ /* 0x008fd60008000f00 */
[----:B------:R4:W-:Y:S04]  /*36b0*/  @P0 ATOMS.AND RZ, [UR4+0x14], R3 ;  /* 0x00001403ffff098c */ /* 0x0009e8000a800004 */
[----:B------:R4:W-:Y:S01]  /*36c0*/  @P0 ATOMS.AND RZ, [UR4+0x18], R2 ;  /* 0x00001802ffff098c */ /* 0x0009e2000a800004 */
[----:B------:R-:W-:Y:S05]  /*36d0*/  BRA `(.L_x_63) ;  /* 0x0000000000147947 */ /* 0x000fea0003800000 */
.L_x_62:
[----:B------:R-:W-:Y:S02]  /*36e0*/  MOV R2, 0x3700 ;  /* 0x0000370000027802 */ /* 0x000fe40000000f00 */
[----:B---3-5:R-:W-:Y:S05]  /*36f0*/  CALL.REL.NOINC `($__internal_0_$__cuda_sm10x_tcgen05_guardrail_trap_col_being_dealloced_not_returned_by_alloc) ;  /* 0x00000088005c7944 */ /* 0x028fea0003c00000 */
[----:B------:R-:W-:Y:S05]  /*3700*/  BRA `(.L_x_63) ;  /* 0x0000000000087947 */ /* 0x000fea0003800000 */
.L_x_61:
[----:B------:R-:W-:Y:S02]  /*3710*/  MOV R2, 0x3730 ;  /* 0x0000373000027802 */ /* 0x000fe40000000f00 */
[----:B---3-5:R-:W-:Y:S05]  /*3720*/  CALL.REL.NOINC `($__internal_2_$__cuda_sm10x_tcgen05_guardrail_trap_unallocated_columns_being_dealloced) ;  /* 0x0000008800687944 */ /* 0x028fea0003c00000 */
.L_x_63:
[----:B------:R-:W-:Y:S01]  /*3730*/  NOP ;  /* 0x0000000000007918 */ /* 0x000fe20000000000 */
[----:B----4-:R-:W-:Y:S05]  /*3740*/  EXIT ;  /* 0x000000000000794d */ /* 0x010fea0003800000 */
.L_x_47:
[----:B------:R-:W-:-:S09]  /*3750*/  UISETP.NE.OR UP2, UPT, UR8, 0x3, !UP2 ;  /* 0x000000030800788c */ /* 0x000fd2000d745670 */
[----:B------:R-:W-:Y:S05]  /*3760*/  BRA.U UP2, `(.L_x_64) ;  /* 0x0000001502907547 */ /* 0x000fea000b800000 */
[----:B------:R-:W1:Y:S01]  /*3770*/  LDC R0, c[0x0][0xb30] ;  /* 0x0002cc00ff007b82 */ /* 0x000e620000000800 */
[----:B------:R-:W2:Y:S01]  /*3780*/  LDCU.64 UR8, c[0x0][0x888] ;  /* 0x00011100ff0877ac */ /* 0x000ea20008000a00 */
[----:B------:R-:W-:Y:S02]  /*3790*/  HFMA2 R29, -RZ, RZ, 0, 0 ;  /* 0x00000000ff1d7431 */ /* 0x000fe400000001ff */
[----:B------:R-:W-:Y:S01]  /*37a0*/  IMAD.MOV.U32 R30, RZ, RZ, RZ ;  /* 0x000000ffff1e7224 */ /* 0x000fe200078e00ff */
[----:B------:R-:W4:Y:S01]  /*37b0*/  LDCU.64 UR4, c[0x0][0x890] ;  /* 0x00011200ff0477ac */ /* 0x000f220008000a00 */
[----:B------:R-:W-:Y:S02]  /*37c0*/  IMAD.MOV.U32 R23, RZ, RZ, 0x4000 ;  /* 0x00004000ff177424 */ /* 0x000fe400078e00ff */
[----:B------:R-:W3:Y:S01]  /*37d0*/  LDC R19, c[0x0][0x370] ;  /* 0x0000dc00ff137b82 */ /* 0x000ee20000000800 */
[----:B------:R-:W-:Y:S01]  /*37e0*/  UMOV UR7, 0x400 ;  /* 0x0000040000077882 */ /* 0x000fe20000000000 */
[----:B------:R-:W-:-:S02]  /*37f0*/  UPLOP3.LUT UP1, UPT, UPT, UPT, UPT, 0x40, 0x4 ;  /* 0x000000000004789c */ /* 0x000fc40003f2e870 */
[----:B------:R-:W-:-:S04]  /*3800*/  ULEA UR7, UR37, UR7, 0x18 ;  /* 0x0000000725077291 */ /* 0x000fc8000f8ec0ff */
[----:B------:R-:W3:Y:S01]  /*3810*/  LDC R2, c[0x0][0xb0c] ;  /* 0x0002c300ff027b82 */ /* 0x000ee20000000800 */
[----:B------:R-:W-:Y:S02]  /*3820*/  UIADD3 UR41, UPT, UPT, UR7, 0x30, URZ ;  /* 0x0000003007297890 */ /* 0x000fe4000fffe0ff */
[----:B--2---:R-:W-:Y:S02]  /*3830*/  UISETP.NE.U32.AND UP2, UPT, UR8, URZ, UPT ;  /* 0x000000ff0800728c */ /* 0x004fe4000bf45070 */
[----:B------:R-:W-:Y:S02]  /*3840*/  UIADD3 UR33, UPT, UPT, UR7, 0x38, URZ ;  /* 0x0000003807217890 */ /* 0x000fe4000fffe0ff */
[----:B----4-:R-:W-:Y:S01]  /*3850*/  UISETP.NE.U32.AND UP3, UPT, UR4, URZ, UPT ;  /* 0x000000ff0400728c */ /* 0x010fe2000bf65070 */
[----:B------:R-:W2:Y:S01]  /*3860*/  LDC R18, c[0x0][0xb20] ;  /* 0x0002c800ff127b82 */ /* 0x000ea20000000800 */
[----:B-1----:R-:W-:Y:S01]  /*3870*/  ISETP.NE.AND P1, PT, R0, 0x1, PT ;  /* 0x000000010000780c */ /* 0x002fe20003f25270 */
[----:B------:R-:W-:-:S02]  /*3880*/  UISETP.NE.AND.EX UP2, UPT, UR9, URZ, UPT, UP2 ;  /* 0x000000ff0900728c */ /* 0x000fc4000bf45320 */
[----:B------:R-:W-:Y:S02]  /*3890*/  UIADD3 UR25, UPT, UPT, UR7, 0x40, URZ ;  /* 0x0000004007197890 */ /* 0x000fe4000fffe0ff */
[----:B------:R-:W-:Y:S02]  /*38a0*/  UIADD3 UR17, UPT, UPT, UR7, 0x48, URZ ;  /* 0x0000004807117890 */ /* 0x000fe4000fffe0ff */
[----:B------:R-:W1:Y:S01]  /*38b0*/  LDC.64 R32, c[0x0][0x348] ;  /* 0x0000d200ff207b82 */ /* 0x000e620000000a00 */
[----:B------:R-:W-:-:S07]  /*38c0*/  UISETP.NE.AND.EX UP3, UPT, UR5, URZ, UPT, UP3 ;  /* 0x000000ff0500728c */ /* 0x000fce000bf65330 */
[----:B------:R-:W4:Y:S08]  /*38d0*/  LDC.64 R16, c[0x0][0xb10] ;  /* 0x0002c400ff107b82 */ /* 0x000f300000000a00 */
[----:B------:R-:W1:Y:S08]  /*38e0*/  LDC.64 R6, c[0x0][0xb18] ;  /* 0x0002c600ff067b82 */ /* 0x000e700000000a00 */
[----:B------:R-:W1:Y:S08]  /*38f0*/  LDC.64 R4, c[0x0][0xb28] ;  /* 0x0002ca00ff047b82 */ /* 0x000e700000000a00 */
[----:B--23--:R-:W1:Y:S02]  /*3900*/  LDC R22, c[0x0][0x374] ;  /* 0x0000dd00ff167b82 */ /* 0x00ce640000000800 */
.L_x_79:
[C---:B------:R-:W-:Y:S02]  /*3910*/  LEA R0, R30.reuse, UR7, 0x3 ;  /* 0x000000071e007c11 */ /* 0x040fe4000f8e18ff */
[----:B------:R-:W-:Y:S02]  /*3920*/  SHF.L.U32 R3, R29, 0x1f, RZ ;  /* 0x0000001f1d037819 */ /* 0x000fe400000006ff */
[----:B------:R-:W-:Y:S02]  /*3930*/  LEA R24, R30, UR7, 0x4 ;  /* 0x000000071e187c11 */ /* 0x000fe4000f8e20ff */
[----:B--2---:R-:W2:Y:S02]  /*3940*/  SYNCS.PHASECHK.TRANS64.TRYWAIT P0, [R0+URZ+0x80], R3 ;  /* 0x00008003000075a7 */ /* 0x004ea400080011ff */
[----:B--2---:R-:W-:Y:S05]  /*3950*/  @!P0 BRA `(.L_x_65) ;  /* 0x0000007c00c48947 */ /* 0x004fea0003800000 */
.L_x_185:
[----:B------:R-:W-:Y:S01]  /*3960*/  ISETP.GE.AND P0, PT, R40, 0x1, PT ;  /* 0x000000012800780c */ /* 0x000fe20003f06270 */
[----:B------:R-:W3:Y:S01]  /*3970*/  LDS.128 R24, [R24+0xf0] ;  /* 0x0000f00018187984 */ /* 0x000ee20000000c00 */
[----:B--2---:R-:W-:Y:S01]  /*3980*/  VIADD R0, R0, 0x90 ;  /* 0x0000009000007836 */ /* 0x004fe20000000000 */
[----:B------:R-:W-:Y:S01]  /*3990*/  @!PT LDS RZ, [RZ] ;  /* 0x00000000fffff984 */ /* 0x000fe20000000800 */
[----:B------:R-:W-:Y:S01]  /*39a0*/  @!PT LDS RZ, [RZ] ;  /* 0x00000000fffff984 */ /* 0x000fe20000000800 */
[----:B------:R-:W-:Y:S01]  /*39b0*/  @!PT LDS RZ, [RZ] ;  /* 0x00000000fffff984 */ /* 0x000fe20000000800 */
[----:B------:R-:W-:Y:S01]  /*39c0*/  @!PT LDS RZ, [RZ] ;  /* 0x00000000fffff984 */ /* 0x000fe20000000800 */
[----:B------:R2:W-:Y:S06]  /*39d0*/  MEMBAR.ALL.CTA ;  /* 0x0000000000007992 */ /* 0x0005ec0000008000 */
[----:B--2---:R-:W2:Y:S01]  /*39e0*/  FENCE.VIEW.ASYNC.S ;  /* 0x00000000000073c6 */ /* 0x004ea20000000000 */
[----:B------:R-:W-:Y:S04]  /*39f0*/  PRMT R0, RZ, 0x654, R0 ;  /* 0x00000654ff007816 */ /* 0x000fe80000000000 */
[----:B--2---:R2:W-:Y:S01]  /*3a00*/  SYNCS.ARRIVE.TRANS64.RED.A1T0 RZ, [R0+URZ], RZ ;  /* 0x000000ff00ff79a7 */ /* 0x0045e200081004ff */
[----:B---3--:R-:W-:Y:S11]  /*3a10*/  LOP3.LUT P3, RZ, R26, 0x1, RZ, 0xc0, !PT ;  /* 0x000000011aff7812 */ /* 0x008ff6000786c0ff */
[----:B------:R-:W-:Y:S02]  /*3a20*/  @!UPT UIADD3 URZ, UPT, UPT, URZ, URZ, URZ ;  /* 0x000000fffffff290 */ /* 0x000fe4000fffe0ff */
[----:B------:R-:W-:Y:S02]  /*3a30*/  @P3 MOV R13, R24 ;  /* 0x00000018000d3202 */ /* 0x000fe40000000f00 */
[----:B------:R-:W-:Y:S01]  /*3a40*/  @P3 LOP3.LUT R8, R25, 0xffff, RZ, 0xc0, !PT ;  /* 0x0000ffff19083812 */ /* 0x000fe200078ec0ff */
[----:B--2---:R-:W-:Y:S06]  /*3a50*/  @!P0 BRA `(.L_x_66) ;  /* 0x0000000000a48947 */ /* 0x004fec0003800000 */
[----:B-1----:R-:W-:Y:S01]  /*3a60*/  IMAD.HI.U32 R31, R22, R7, RZ ;  /* 0x00000007161f7227 */ /* 0x002fe200078e00ff */
[----:B------:R-:W-:Y:S02]  /*3a70*/  ISETP.NE.AND P0, PT, R6, 0x1, PT ;  /* 0x000000010600780c */ /* 0x000fe40003f05270 */
[----:B------:R-:W-:Y:S01]  /*3a80*/  ISETP.NE.AND P2, PT, R40, 0x1, PT ;  /* 0x000000012800780c */ /* 0x000fe20003f45270 */
[----:B----4-:R-:W-:Y:S01]  /*3a90*/  IMAD.HI.U32 R34, R19, R16, RZ ;  /* 0x0000001013227227 */ /* 0x010fe200078e00ff */
[----:B------:R-:W-:Y:S02]  /*3aa0*/  SHF.R.U32.HI R31, RZ, R18, R31 ;  /* 0x00000012ff1f7219 */ /* 0x000fe4000001161f */
[----:B------:R-:W-:Y:S01]  /*3ab0*/  ISETP.NE.AND P4, PT, R2, 0x1, PT ;  /* 0x000000010200780c */ /* 0x000fe20003f85270 */
[----:B------:R-:W-:Y:S01]  /*3ac0*/  IMAD.HI.U32 R36, R13, R16, RZ ;  /* 0x000000100d247227 */ /* 0x000fe200078e00ff */
[----:B------:R-:W-:Y:S02]  /*3ad0*/  SHF.R.U32.HI R34, RZ, R17, R34 ;  /* 0x00000011ff227219 */ /* 0x000fe40000011622 */
[----:B------:R-:W-:Y:S01]  /*3ae0*/  SEL R3, R22, R31, !P0 ;  /* 0x0000001f16037207 */ /* 0x000fe20004000000 */
[C---:B------:R-:W-:Y:S01]  /*3af0*/  IMAD.HI.U32 R31, R8.reuse, R7, RZ ;  /* 0x00000007081f7227 */ /* 0x040fe200078e00ff */
[----:B------:R-:W-:Y:S02]  /*3b00*/  SEL R11, R19, R34, !P4 ;  /* 0x00000022130b7207 */ /* 0x000fe40006000000 */
[----:B------:R-:W-:Y:S01]  /*3b10*/  SHF.R.U32.HI R36, RZ, R17, R36 ;  /* 0x00000011ff247219 */ /* 0x000fe20000011624 */
[----:B------:R-:W-:Y:S01]  /*3b20*/  IMAD.HI.U32 R38, R3, R4, RZ ;  /* 0x0000000403267227 */ /* 0x000fe200078e00ff */
[----:B------:R-:W-:Y:S03]  /*3b30*/  SHF.R.U32.HI R31, RZ, R18, R31 ;  /* 0x00000012ff1f7219 */ /* 0x000fe6000001161f */
[----:B------:R-:W-:Y:S01]  /*3b40*/  IMAD.HI.U32 R34, R11, R4, RZ ;  /* 0x000000040b227227 */ /* 0x000fe200078e00ff */
[----:B------:R-:W-:Y:S02]  /*3b50*/  @P2 SHF.R.U32.HI R3, RZ, R5, R38 ;  /* 0x00000005ff032219 */ /* 0x000fe40000011626 */
[----:B------:R-:W-:Y:S02]  /*3b60*/  SEL R9, R8, R31, !P0 ;  /* 0x0000001f08097207 */ /* 0x000fe40004000000 */
[----:B------:R-:W-:Y:S01]  /*3b70*/  @P2 SHF.R.U32.HI R11, RZ, R5, R34 ;  /* 0x00000005ff0b2219 */ /* 0x000fe20000011622 */
[C---:B------:R-:W-:Y:S01]  /*3b80*/  IMAD R10, R40.reuse, R3, RZ ;  /* 0x00000003280a7224 */ /* 0x040fe200078e02ff */
[----:B------:R-:W-:Y:S01]  /*3b90*/  SEL R3, R13, R36, !P4 ;  /* 0x000000240d037207 */ /* 0x000fe20006000000 */
[C---:B------:R-:W-:Y:S03]  /*3ba0*/  IMAD.HI.U32 R14, R9.reuse, R4, RZ ;  /* 0x00000004090e7227 */ /* 0x040fe600078e00ff */
[----:B------:R-:W-:Y:S01]  /*3bb0*/  ISETP.GE.AND P0, PT, R9, R10, PT ;  /* 0x0000000a0900720c */ /* 0x000fe20003f06270 */
[C---:B------:R-:W-:Y:S01]  /*3bc0*/  IMAD R12, R40.reuse, R11, RZ ;  /* 0x0000000b280c7224 */ /* 0x040fe200078e02ff */
[-C--:B------:R-:W-:Y:S04]  /*3bd0*/  SHF.R.U32.HI R14, RZ, R5.reuse, R14 ;  /* 0x00000005ff0e7219 */ /* 0x080fe8000001160e */
[----:B------:R-:W-:Y:S02]  /*3be0*/  ISETP.GE.OR P0, PT, R3, R12, P0 ;  /* 0x0000000c0300720c */ /* 0x000fe40000706670 */
[----:B------:R-:W-:Y:S05]  /*3bf0*/  SEL R15, R9, R14, !P2 ;  /* 0x0000000e090f7207 */ /* 0x000fea0005000000 */
[----:B------:R-:W-:Y:S04]  /*3c00*/  IMAD.MOV R14, RZ, RZ, -R15 ;  /* 0x000000ffff0e7224 */ /* 0x000fe800078e0a0f */
[----:B------:R-:W-:Y:S02]  /*3c10*/  IMAD R14, R40, R14, R9 ;  /* 0x0000000e280e7224 */ /* 0x000fe400078e0209 */
[C---:B------:R-:W-:Y:S05]  /*3c20*/  @!P0 IMAD.HI.U32 R10, R3.reuse, R4, RZ ;  /* 0x00000004030a8227 */ /* 0x040fea00078e00ff */
[----:B------:R-:W-:Y:S04]  /*3c30*/  @!P0 SHF.R.U32.HI R10, RZ, R5, R10 ;  /* 0x00000005ff0a8219 */ /* 0x000fe8000001160a */
[----:B------:R-:W-:Y:S01]  /*3c40*/  @!P0 SEL R0, R3, R10, !P2 ;  /* 0x0000000a03008207 */ /* 0x000fe20005000000 */
[----:B------:R-:W-:Y:S03]  /*3c50*/  IMAD.MOV R10, RZ, RZ, -R3 ;  /* 0x000000ffff0a7224 */ /* 0x000fe600078e0a03 */
[----:B------:R-:W-:Y:S01]  /*3c60*/  @!P0 IADD3 R15, PT, PT, R15, -R0, RZ ;  /* 0x800000000f0f8210 */ /* 0x000fe20007ffe0ff */
[----:B------:R-:W-:Y:S01]  /*3c70*/  @!P0 IMAD R0, R11, R14, R0 ;  /* 0x0000000e0b008224 */ /* 0x000fe200078e0200 */
[----:B------:R-:W-:Y:S01]  /*3c80*/  IADD3 R11, PT, PT, -R9, RZ, RZ ;  /* 0x000000ff090b7210 */ /* 0x000fe20007ffe1ff */
[----:B------:R-:W-:Y:S02]  /*3c90*/  IMAD R13, R2, R10, R13 ;  /* 0x0000000a020d7224 */ /* 0x000fe400078e020d */
[----:B------:R-:W-:Y:S02]  /*3ca0*/  @!P0 IMAD R9, R15, R40, R3 ;  /* 0x000000280f098224 */ /* 0x000fe400078e0203 */
[----:B------:R-:W-:Y:S02]  /*3cb0*/  @!P0 IMAD.MOV.U32 R3, RZ, RZ, R0 ;  /* 0x000000ffff038224 */ /* 0x000fe400078e0000 */
[----:B------:R-:W-:Y:S02]  /*3cc0*/  IMAD R8, R6, R11, R8 ;  /* 0x0000000b06087224 */ /* 0x000fe400078e0208 */
[----:B------:R-:W-:Y:S02]  /*3cd0*/  IMAD R13, R3, R2, R13 ;  /* 0x00000002030d7224 */ /* 0x000fe400078e020d */
[----:B------:R-:W-:Y:S02]  /*3ce0*/  IMAD R8, R9, R6, R8 ;  /* 0x0000000609087224 */ /* 0x000fe400078e0208 */
.L_x_66:
[----:B------:R-:W-:Y:S05]  /*3cf0*/  BRA.U UP1, `(.L_x_67) ;  /* 0x0000000101107547 */ /* 0x000fea000b800000 */
[----:B------:R-:W-:Y:S04]  /*3d00*/  MOV R0, UR6 ;  /* 0x0000000600007c02 */ /* 0x000fe80008000f00 */
[----:B------:R-:W-:Y:S04]  /*3d10*/  SHF.L.U32 R3, R0, 0x1f, RZ ;  /* 0x0000001f00037819 */ /* 0x000fe800000006ff */
[----:B------:R-:W2:Y:S02]  /*3d20*/  SYNCS.PHASECHK.TRANS64.TRYWAIT P0, [UR7+0x78], R3 ;  /* 0x00007803ff0075a7 */ /* 0x000ea40008001107 */
[----:B--2---:R-:W-:Y:S05]  /*3d30*/  @!P0 BRA `(.L_x_68) ;  /* 0x0000007800e08947 */ /* 0x004fea0003800000 */
.L_x_67:
[----:B------:R-:W-:Y:S01]  /*3d40*/  R2UR UR43, R21 ;  /* 0x00000000152b72ca */ /* 0x000fe200000e0000 */
[----:B------:R-:W-:Y:S01]  /*3d50*/  IMAD.MOV.U32 R12, RZ, RZ, 0x1 ;  /* 0x00000001ff0c7424 */ /* 0x000fe200078e00ff */
[----:B------:R-:W-:Y:S02]  /*3d60*/  R2UR UR42, R20 ;  /* 0x00000000142a72ca */ /* 0x000fe400000e0000 */
[----:B------:R-:W-:Y:S02]  /*3d70*/  ISETP.NE.U32.AND P2, PT, RZ, UR4, PT ;  /* 0x00000004ff007c0c */ /* 0x000fe4000bf45070 */
[----:B------:R-:W-:Y:S02]  /*3d80*/  SHF.L.U32 R12, R12, 0x1f, RZ ;  /* 0x0000001f0c0c7819 */ /* 0x000fe400000006ff */
[----:B------:R-:W-:Y:S05]  /*3d90*/  ISETP.NE.AND.EX P2, PT, RZ, UR5, PT, P2 ;  /* 0x00000005ff007c0c */ /* 0x000fea000bf45320 */
[----:B------:R-:W-:Y:S02]  /*3da0*/  USHF.L.U32 UR43, UR43, 0x7, URZ ;  /* 0x000000072b2b7899 */ /* 0x000fe400080006ff */
[----:B------:R-:W-:Y:S01]  /*3db0*/  USHF.L.U32 UR42, UR42, 0x8, URZ ;  /* 0x000000082a2a7899 */ /* 0x000fe200080006ff */
[----:B------:R-:W-:Y:S11]  /*3dc0*/  BRA.U !UP3, `(.L_x_69) ;  /* 0x000000010b347547 */ /* 0x000ff6000b800000 */
[----:B------:R-:W-:Y:S01]  /*3dd0*/  UPLOP3.LUT UP0, UPT, UPT, UPT, UP2, 0x80, 0x8 ;  /* 0x000000000008789c */ /* 0x000fe20003f0f020 */
[----:B--2---:R-:W-:Y:S02]  /*3de0*/  HFMA2 R0, -RZ, RZ, 0, 5.9604644775390625e-08 ;  /* 0x00000001ff007431 */ /* 0x004fe400000001ff */
[----:B------:R-:W-:Y:S03]  /*3df0*/  IMAD.MOV.U32 R51, RZ, RZ, 0x1 ;  /* 0x00000001ff337424 */ /* 0x000fe600078e00ff */
[----:B------:R-:W-:Y:S05]  /*3e00*/  PLOP3.LUT P0, PT, PT, PT, UP0, 0x80, 0x8 ;  /* 0x000000000008781c */ /* 0x000fea0003f0f008 */
[----:B------:R-:W2:Y:S01]  /*3e10*/  @UP0 LDCU.64 UR10, c[0x0][0x888] ;  /* 0x00011100ff0a07ac */ /* 0x000ea20008000a00 */
[----:B------:R-:W-:Y:S07]  /*3e20*/  @UP0 UIMAD UR8, UR36, UR4, URZ ;  /* 0x00000004240802a4 */ /* 0x000fee000f8e02ff */
[----:B------:R-:W-:Y:S01]  /*3e30*/  @!P0 PRMT R51, R0, 0x7610, R51 ;  /* 0x0000761000338816 */ /* 0x000fe20000000033 */
[----:B--2---:R-:W-:Y:S03]  /*3e40*/  @UP0 UIMAD.WIDE UR10, UR8, 0x4, UR10 ;  /* 0x00000004080a08a5 */ /* 0x004fe6000f8e020a */
[----:B------:R-:W2:Y:S03]  /*3e50*/  @!UP0 LDCU UR8, c[0x0][0x880] ;  /* 0x00011000ff0887ac */ /* 0x000ea60008000800 */
[----:B------:R-:W-:Y:S01]  /*3e60*/  IMAD.U32 R10, RZ, RZ, UR10 ;  /* 0x0000000aff0a7e24 */ /* 0x000fe2000f8e00ff */
[----:B------:R-:W-:Y:S05]  /*3e70*/  MOV R11, UR11 ;  /* 0x0000000b000b7c02 */ /* 0x000fea0008000f00 */
[----:B-----5:R3:W5:Y:S02]  /*3e80*/  @P0 LDG.E R50, desc[UR46][R10.64] ;  /* 0x0000002e0a320981 */ /* 0x020764000c1e1900 */
[----:B--23--:R-:W-:Y:S07]  /*3e90*/  @!P0 IMAD.U32 R50, RZ, RZ, UR8 ;  /* 0x00000008ff328e24 */ /* 0x00cfee000f8e00ff */
.L_x_69:
[----:B-----5:R-:W-:Y:S01]  /*3ea0*/  @!P2 FSETP.EQ.AND P0, PT, R50, RZ, PT ;  /* 0x000000ff3200a20b */ /* 0x020fe20003f02000 */
[----:B------:R-:W-:Y:S01]  /*3eb0*/  @!UPT UIADD3 URZ, UPT, UPT, URZ, URZ, URZ ;  /* 0x000000fffffff290 */ /* 0x000fe2000fffe0ff */
[----:B------:R-:W-:Y:S11]  /*3ec0*/  @!P2 BRA `(.L_x_70) ;  /* 0x000000000014a947 */ /* 0x000ff60003800000 */
[----:B------:R-:W-:Y:S02]  /*3ed0*/  LOP3.LUT P2, RZ, R51, 0xff, RZ, 0xc0, !PT ;  /* 0x000000ff33ff7812 */ /* 0x000fe4000784c0ff */
[----:B------:R-:W-:Y:S04]  /*3ee0*/  PLOP3.LUT P0, PT, PT, PT, UP0, 0x80, 0x8 ;  /* 0x000000000008781c */ /* 0x000fe80003f0f008 */
[----:B------:R-:W-:Y:S07]  /*3ef0*/  PLOP3.LUT P0, PT, P0, PT, PT, 0x8, 0x80 ;  /* 0x000000000080781c */ /* 0x000fee000070e170 */
[----:B------:R-:W-:Y:S11]  /*3f00*/  @P2 FSETP.EQ.AND P0, PT, R50, RZ, PT ;  /* 0x000000ff3200220b */ /* 0x000ff60003f02000 */
[----:B------:R-:W-:Y:S02]  /*3f10*/  @!UPT UIADD3 URZ, UPT, UPT, URZ, URZ, URZ ;  /* 0x000000fffffff290 */ /* 0x000fe4000fffe0ff */
.L_x_70:
[----:B------:R-:W3:Y:S01]  /*3f20*/  SYNCS.PHASECHK.TRANS64.TRYWAIT P2, [UR7+0x50], R12 ;  /* 0x0000500cff0075a7 */ /* 0x000ee20008041107 */
[----:B------:R-:W-:Y:S04]  /*3f30*/  ELECT P4, URZ, PT ;  /* 0x0000000000ff782f */ /* 0x000fe80003880000 */
[----:B------:R-:W-:Y:S11]  /*3f40*/  PLOP3.LUT P4, PT, P0, P4, PT, 0xf2, 0x2f ;  /* 0x00000000002f781c */ /* 0x000ff60000789e72 */
[----:B------:R-:W-:Y:S02]  /*3f50*/  @!UPT UIADD3 URZ, UPT, UPT, URZ, URZ, URZ ;  /* 0x000000fffffff290 */ /* 0x000fe4000fffe0ff */
[----:B-1----:R-:W-:Y:S05]  /*3f60*/  @!P4 IADD3 R9, P0, PT, R32, 0x580, RZ ;  /* 0x000005802009c810 */ /* 0x002fea0007f1e0ff */
[----:B--2---:R-:W-:Y:S01]  /*3f70*/  @!P4 IMAD.X R0, RZ, RZ, R33, P0 ;  /* 0x000000ffff00c224 */ /* 0x004fe200000e0621 */
[----:B---3--:R-:W-:Y:S07]  /*3f80*/  @!P2 BRA `(.L_x_71) ;  /* 0x000000780064a947 */ /* 0x008fee0003800000 */
.L_x_188:
[----:B------:R-:W-:Y:S01]  /*3f90*/  @!P4 R2UR UR9, R9 ;  /* 0x000000000909c2ca */ /* 0x000fe200000e0000 */
[----:B------:R-:W-:Y:S01]  /*3fa0*/  VOTEU.ALL UP1, P4 ;  /* 0x0000000000ff7886 */ /* 0x000fe20002020000 */
[----:B------:R-:W-:Y:S01]  /*3fb0*/  @!P4 R2UR UR8, R0 ;  /* 0x000000000008c2ca */ /* 0x000fe200000e0000 */
[----:B------:R-:W-:Y:S01]  /*3fc0*/  @!P4 IMAD.MOV.U32 R0, RZ, RZ, 0x4000 ;  /* 0x00004000ff00c424 */ /* 0x000fe200078e00ff */
[----:B------:R-:W-:Y:S01]  /*3fd0*/  UMOV UR44, UR36 ;  /* 0x00000024002c7c82 */ /* 0x000fe20008000000 */
[----:B------:R-:W-:Y:S01]  /*3fe0*/  UPRMT UR21, UR37, 0x654, UR41 ;  /* 0x0000065425157896 */ /* 0x000fe20008000029 */
[----:B------:R-:W-:Y:S01]  /*3ff0*/  @!P4 IADD3 R9, P0, PT, R32, 0x580, RZ ;  /* 0x000005802009c810 */ /* 0x000fe20007f1e0ff */
[----:B------:R-:W-:Y:S01]  /*4000*/  @!UP1 UIADD3 UR40, UPT, UPT, UR7, 0x400, URZ ;  /* 0x0000040007289890 */ /* 0x000fe2000fffe0ff */
[----:B------:R-:W-:Y:S05]  /*4010*/  VOTEU.ALL UP1, P4 ;  /* 0x0000000000ff7886 */ /* 0x000fea0002020000 */
[----:B------:R-:W-:Y:S01]  /*4020*/  IMAD.U32 R10, RZ, RZ, UR9 ;  /* 0x00000009ff0a7e24 */ /* 0x000fe2000f8e00ff */
[----:B------:R-:W-:Y:S01]  /*4030*/  UMOV UR9, 0x10000000 ;  /* 0x1000000000097882 */ /* 0x000fe20000000000 */
[----:B------:R-:W-:Y:S01]  /*4040*/  IMAD.U32 R11, RZ, RZ, UR8 ;  /* 0x00000008ff0b7e24 */ /* 0x000fe2000f8e00ff */
[----:B------:R-:W-:Y:S02]  /*4050*/  UMOV UR8, 0x0 ;  /* 0x0000000000087882 */ /* 0x000fe40000000000 */
[----:B------:R-:W-:Y:S02]  /*4060*/  @!P4 R2UR UR10, R10 ;  /* 0x000000000a0ac2ca */ /* 0x000fe400000e0000 */
[----:B------:R-:W-:Y:S11]  /*4070*/  @!P4 R2UR UR11, R11 ;  /* 0x000000000b0bc2ca */ /* 0x000ff600000e0000 */
[----:B------:R-:W-:Y:S02]  /*4080*/  @!UPT UIADD3 URZ, UPT, UPT, URZ, URZ, URZ ;  /* 0x000000fffffff290 */ /* 0x000fe4000fffe0ff */
[----:B------:R2:W-:Y:S01]  /*4090*/  @!UP1 UTMALDG.3D [UR40], [UR10], desc[UR8] ;  /* 0x000008280a0095b4 */ /* 0x0005e20008011000 */
[----:B------:R3:W-:Y:S01]  /*40a0*/  @!P4 SYNCS.ARRIVE.TRANS64.RED.A0TR RZ, [UR7+0x30], R0 ;  /* 0x00003000ffffc9a7 */ /* 0x0007e20008300407 */
[----:B------:R-:W-:Y:S01]  /*40b0*/  SYNCS.ARRIVE.TRANS64.RED.A1T0 RZ, [UR21], RZ ;  /* 0x000000ffffff79a7 */ /* 0x000fe20008100415 */
[----:B---3--:R-:W-:Y:S01]  /*40c0*/  @!P4 IMAD.X R0, RZ, RZ, R33, P0 ;  /* 0x000000ffff00c224 */ /* 0x008fe200000e0621 */
[----:B------:R-:W3:Y:S02]  /*40d0*/  SYNCS.PHASECHK.TRANS64.TRYWAIT P2, [UR7+0x58], R12 ;  /* 0x0000580cff0075a7 */ /* 0x000ee40008041107 */
[----:B--23--:R-:W-:Y:S05]  /*40e0*/  @!P2 BRA `(.L_x_72) ;  /* 0x000000780024a947 */ /* 0x00cfea0003800000 */
.L_x_190:
[----:B------:R-:W-:Y:S01]  /*40f0*/  @!P4 R2UR UR9, R9 ;  /* 0x000000000909c2ca */ /* 0x000fe200000e0000 */
[----:B------:R-:W-:Y:S01]  /*4100*/  VOTEU.ALL UP1, P4 ;  /* 0x0000000000ff7886 */ /* 0x000fe20002020000 */
[----:B------:R-:W-:Y:S01]  /*4110*/  @!P4 R2UR UR8, R0 ;  /* 0x000000000008c2ca */ /* 0x000fe200000e0000 */
[----:B------:R-:W-:Y:S01]  /*4120*/  @!P4 IMAD.MOV.U32 R0, RZ, RZ, 0x4000 ;  /* 0x00004000ff00c424 */ /* 0x000fe200078e00ff */
[----:B------:R-:W-:Y:S01]  /*4130*/  UMOV UR35, UR43 ;  /* 0x0000002b00237c82 */ /* 0x000fe20008000000 */
[----:B------:R-:W-:Y:S01]  /*4140*/  UPRMT UR15, UR37, 0x654, UR33 ;  /* 0x00000654250f7896 */ /* 0x000fe20008000021 */
[----:B------:R-:W-:Y:S01]  /*4150*/  @!P4 IADD3 R9, P0, PT, R32, 0x580, RZ ;  /* 0x000005802009c810 */ /* 0x000fe20007f1e0ff */
[----:B------:R-:W-:Y:S02]  /*4160*/  @!UP1 UIADD3 UR34, UPT, UPT, UR42, 0x20, URZ ;  /* 0x000000202a229890 */ /* 0x000fe4000fffe0ff */
[----:B------:R-:W-:Y:S01]  /*4170*/  @!UP1 UIADD3 UR32, UPT, UPT, UR7, 0x4400, URZ ;  /* 0x0000440007209890 */ /* 0x000fe2000fffe0ff */
[----:B------:R-:W-:Y:S03]  /*4180*/  VOTEU.ALL UP1, P4 ;  /* 0x0000000000ff7886 */ /* 0x000fe60002020000 */
        /* <DEDUP_REMOVED lines=13> */
.L_x_192:
[----:B------:R-:W-:Y:S01]  /*4260*/  @!P4 R2UR UR9, R9 ;  /* 0x000000000909c2ca */ /* 0x000fe200000e0000 */
[----:B------:R-:W-:Y:S01]  /*4270*/  VOTEU.ALL UP1, P4 ;  /* 0x0000000000ff7886 */ /* 0x000fe20002020000 */
[----:B------:R-:W-:Y:S01]  /*4280*/  @!P4 R2UR UR8, R0 ;  /* 0x000000000008c2ca */ /* 0x000fe200000e0000 */
[----:B------:R-:W-:Y:S01]  /*4290*/  @!P4 IMAD.MOV.U32 R0, RZ, RZ, 0x4000 ;  /* 0x00004000ff00c424 */ /* 0x000fe200078e00ff */
[----:B------:R-:W-:Y:S01]  /*42a0*/  UMOV UR27, UR43 ;  /* 0x0000002b001b7c82 */ /* 0x000fe20008000000 */
[----:B------:R-:W-:Y:S01]  /*42b0*/  UMOV UR28, UR36 ;  /* 0x00000024001c7c82 */ /* 0x000fe20008000000 */
[----:B------:R-:W-:Y:S01]  /*42c0*/  @!UP1 UIADD3 UR26, UPT, UPT, UR42, 0x40, URZ ;  /* 0x000000402a1a9890 */ /* 0x000fe2000fffe0ff */
[----:B------:R-:W-:Y:S01]  /*42d0*/  @!P4 IADD3 R9, P0, PT, R32, 0x580, RZ ;  /* 0x000005802009c810 */ /* 0x000fe20007f1e0ff */
[----:B------:R-:W-:Y:S01]  /*42e0*/  @!UP1 UIADD3 UR24, UPT, UPT, UR7, 0x8400, URZ ;  /* 0x0000840007189890 */ /* 0x000fe2000fffe0ff */
[----:B------:R-:W-:Y:S01]  /*42f0*/  VOTEU.ALL UP1, P4 ;  /* 0x0000000000ff7886 */ /* 0x000fe20002020000 */
[----:B------:R-:W-:Y:S03]  /*4300*/  UPRMT UR14, UR37, 0x654, UR25 ;  /* 0x00000654250e7896 */ /* 0x000fe60008000019 */
        /* <DEDUP_REMOVED lines=13> */
.L_x_194:
[----:B------:R-:W-:Y:S01]  /*43e0*/  @!P4 R2UR UR9, R9 ;  /* 0x000000000909c2ca */ /* 0x000fe200000e0000 */
[----:B------:R-:W-:Y:S01]  /*43f0*/  VOTEU.ALL UP1, P4 ;  /* 0x0000000000ff7886 */ /* 0x000fe20002020000 */
[----:B------:R-:W-:Y:S01]  /*4400*/  @!P4 R2UR UR8, R0 ;  /* 0x000000000008c2ca */ /* 0x000fe200000e0000 */
[----:B------:R-:W-:Y:S01]  /*4410*/  @!P4 IMAD.MOV.U32 R0, RZ, RZ, 0x4000 ;  /* 0x00004000ff00c424 */ /* 0x000fe200078e00ff */
[----:B------:R-:W-:Y:S01]  /*4420*/  UMOV UR19, UR43 ;  /* 0x0000002b00137c82 */ /* 0x000fe20008000000 */
[----:B------:R-:W-:Y:S01]  /*4430*/  UMOV UR20, UR36 ;  /* 0x0000002400147c82 */ /* 0x000fe20008000000 */
[----:B------:R-:W-:Y:S01]  /*4440*/  @!UP1 UIADD3 UR18, UPT, UPT, UR42, 0x60, URZ ;  /* 0x000000602a129890 */ /* 0x000fe2000fffe0ff */
[----:B------:R-:W-:Y:S01]  /*4450*/  SHF.L.U32 R20, RZ, 0x1f, RZ ;  /* 0x0000001fff147819 */ /* 0x000fe200000006ff */
[----:B------:R-:W-:Y:S01]  /*4460*/  @!UP1 UIADD3 UR16, UPT, UPT, UR7, 0xc400, URZ ;  /* 0x0000c40007109890 */ /* 0x000fe2000fffe0ff */
[----:B------:R-:W-:Y:S01]  /*4470*/  @!P4 IADD3 R9, P0, PT, R32, 0x580, RZ ;  /* 0x000005802009c810 */ /* 0x000fe20007f1e0ff */
[----:B------:R-:W-:Y:S01]  /*4480*/  VOTEU.ALL UP1, P4 ;  /* 0x0000000000ff7886 */ /* 0x000fe20002020000 */
[----:B------:R-:W-:Y:S02]  /*4490*/  UPRMT UR13, UR37, 0x654, UR17 ;  /* 0x00000654250d7896 */ /* 0x000fe40008000011 */
        /* <DEDUP_REMOVED lines=13> */
.L_x_196:
[----:B------:R-:W-:Y:S01]  /*4570*/  @!P4 R2UR UR9, R9 ;  /* 0x000000000909c2ca */ /* 0x000fe200000e0000 */
[----:B------:R-:W-:Y:S01]  /*4580*/  VOTEU.ALL UP1, P4 ;  /* 0x0000000000ff7886 */ /* 0x000fe20002020000 */
[----:B------:R-:W-:Y:S01]  /*4590*/  @!P4 R2UR UR8, R0 ;  /* 0x000000000008c2ca */ /* 0x000fe200000e0000 */
[----:B------:R-:W-:Y:S01]  /*45a0*/  @!P4 IMAD.MOV.U32 R0, RZ, RZ, 0x4000 ;  /* 0x00004000ff00c424 */ /* 0x000fe200078e00ff */
[----:B------:R-:W-:Y:S01]  /*45b0*/  UMOV UR18, 0x0 ;  /* 0x0000000000127882 */ /* 0x000fe20000000000 */
[----:B------:R-:W-:Y:S01]  /*45c0*/  UMOV UR19, 0x10000000 ;  /* 0x1000000000137882 */ /* 0x000fe20000000000 */
[----:B------:R-:W-:Y:S01]  /*45d0*/  @!UP1 UIADD3 UR10, UPT, UPT, UR42, 0x80, URZ ;  /* 0x000000802a0a9890 */ /* 0x000fe2000fffe0ff */
[----:B------:R-:W-:Y:S01]  /*45e0*/  @!P4 IADD3 R9, P0, PT, R32, 0x580, RZ ;  /* 0x000005802009c810 */ /* 0x000fe20007f1e0ff */
[----:B------:R-:W-:Y:S01]  /*45f0*/  UMOV UR11, UR43 ;  /* 0x0000002b000b7c82 */ /* 0x000fe20008000000 */
[----:B------:R-:W-:Y:S04]  /*4600*/  UMOV UR12, UR36 ;  /* 0x00000024000c7c82 */ /* 0x000fe80008000000 */
[----:B------:R-:W-:Y:S01]  /*4610*/  IMAD.U32 R10, RZ, RZ, UR9 ;  /* 0x00000009ff0a7e24 */ /* 0x000fe2000f8e00ff */
[----:B------:R-:W-:Y:S01]  /*4620*/  UMOV UR9, UR41 ;  /* 0x0000002900097c82 */ /* 0x000fe20008000000 */
[----:B------:R-:W-:Y:S01]  /*4630*/  IMAD.U32 R11, RZ, RZ, UR8 ;  /* 0x00000008ff0b7e24 */ /* 0x000fe2000f8e00ff */
[----:B------:R-:W-:Y:S02]  /*4640*/  @!UP1 UIADD3 UR8, UPT, UPT, UR7, 0x400, URZ ;  /* 0x0000040007089890 */ /* 0x000fe4000fffe0ff */
[----:B------:R-:W-:Y:S01]  /*4650*/  @!P4 R2UR UR22, R10 ;  /* 0x000000000a16c2ca */ /* 0x000fe200000e0000 */
[----:B------:R-:W-:Y:S01]  /*4660*/  VOTEU.ALL UP1, P4 ;  /* 0x0000000000ff7886 */ /* 0x000fe20002020000 */
        /* <DEDUP_REMOVED lines=8> */
.L_x_198:
        /* <DEDUP_REMOVED lines=9> */
[----:B------:R-:W-:Y:S03]  /*4780*/  UMOV UR12, UR36 ;  /* 0x00000024000c7c82 */ /* 0x000fe60008000000 */
[----:B------:R-:W-:Y:S02]  /*4790*/  @!P4 IMAD.X R21, RZ, RZ, R33, P0 ;  /* 0x000000ffff15c224 */ /* 0x000fe400000e0621 */
        /* <DEDUP_REMOVED lines=11> */
[----:B------:R-:W3:Y:S02]  /*4850*/  SYNCS.PHASECHK.TRANS64.TRYWAIT P2, [UR7+0x60], R20 ;  /* 0x00006014ff0075a7 */ /* 0x000ee40008041107 */
[----:B--23--:R-:W-:Y:S05]  /*4860*/  @!P2 BRA `(.L_x_77) ;  /* 0x0000007000bca947 */ /* 0x00cfea0003800000 */
.L_x_200:
[----:B------:R-:W2:Y:S01]  /*4870*/  LDC.64 R14, c[0x0][0xb10] ;  /* 0x0002c400ff0e7b82 */ /* 0x000ea20000000a00 */
[----:B------:R-:W-:Y:S01]  /*4880*/  @!P4 R2UR UR9, R31 ;  /* 0x000000001f09c2ca */ /* 0x000fe200000e0000 */
[----:B------:R-:W-:Y:S01]  /*4890*/  VOTEU.ALL UP1, P4 ;  /* 0x0000000000ff7886 */ /* 0x000fe20002020000 */
[----:B------:R-:W-:Y:S01]  /*48a0*/  @!P4 R2UR UR8, R21 ;  /* 0x000000001508c2ca */ /* 0x000fe200000e0000 */
[----:B------:R-:W-:Y:S01]  /*48b0*/  @!P4 IMAD.MOV.U32 R21, RZ, RZ, 0x4000 ;  /* 0x00004000ff15c424 */ /* 0x000fe200078e00ff */
[----:B------:R-:W-:Y:S03]  /*48c0*/  UMOV UR18, 0x0 ;  /* 0x0000000000127882 */ /* 0x000fe60000000000 */
[----:B------:R-:W3:Y:S01]  /*48d0*/  LDC.64 R10, c[0x0][0xb18] ;  /* 0x0002c600ff0a7b82 */ /* 0x000ee20000000a00 */
[----:B------:R-:W-:Y:S01]  /*48e0*/  @!UP1 UIADD3 UR10, UPT, UPT, UR42, 0xc0, URZ ;  /* 0x000000c02a0a9890 */ /* 0x000fe2000fffe0ff */
[----:B------:R-:W-:Y:S01]  /*48f0*/  @P3 SHF.R.U32.HI R28, RZ, 0x10, R25 ;  /* 0x00000010ff1c3819 */ /* 0x000fe20000011619 */
[----:B------:R-:W-:Y:S01]  /*4900*/  UMOV UR19, 0x10000000 ;  /* 0x1000000000137882 */ /* 0x000fe20000000000 */
[----:B------:R-:W-:Y:S01]  /*4910*/  UMOV UR11, UR43 ;  /* 0x0000002b000b7c82 */ /* 0x000fe20008000000 */
[----:B------:R-:W-:Y:S03]  /*4920*/  UMOV UR12, UR36 ;  /* 0x00000024000c7c82 */ /* 0x000fe60008000000 */
[----:B------:R-:W5:Y:S01]  /*4930*/  @!P1 LDC R0, c[0x0][0xb20] ;  /* 0x0002c800ff009b82 */ /* 0x000f620000000800 */
[----:B------:R-:W-:Y:S02]  /*4940*/  VIADD R30, R30, 0x1 ;  /* 0x000000011e1e7836 */ /* 0x000fe40000000000 */
[----:B------:R-:W-:Y:S05]  /*4950*/  IMAD.U32 R34, RZ, RZ, UR9 ;  /* 0x00000009ff227e24 */ /* 0x000fea000f8e00ff */
[----:B-1----:R-:W1:Y:S01]  /*4960*/  @!P1 LDC R3, c[0x0][0xb0c] ;  /* 0x0002c300ff039b82 */ /* 0x002e620000000800 */
[----:B------:R-:W-:Y:S01]  /*4970*/  IMAD.U32 R35, RZ, RZ, UR8 ;  /* 0x00000008ff237e24 */ /* 0x000fe2000f8e00ff */
[----:B------:R-:W-:Y:S01]  /*4980*/  @!UP1 UIADD3 UR8, UPT, UPT, UR7, 0x8400, URZ ;  /* 0x0000840007089890 */ /* 0x000fe2000fffe0ff */
[----:B------:R-:W-:Y:S01]  /*4990*/  @!P4 R2UR UR20, R34 ;  /* 0x000000002214c2ca */ /* 0x000fe200000e0000 */
[----:B------:R-:W-:Y:S02]  /*49a0*/  VOTEU.ALL UP1, P4 ;  /* 0x0000000000ff7886 */ /* 0x000fe40002020000 */
[----:B------:R-:W-:Y:S01]  /*49b0*/  @!P4 R2UR UR21, R35 ;  /* 0x000000002315c2ca */ /* 0x000fe200000e0000 */
[----:B------:R-:W-:Y:S11]  /*49c0*/  UMOV UR9, UR25 ;  /* 0x0000001900097c82 */ /* 0x000ff60008000000 */
[----:B------:R-:W-:Y:S01]  /*49d0*/  @!UPT UIADD3 URZ, UPT, UPT, URZ, URZ, URZ ;  /* 0x000000fffffff290 */ /* 0x000fe2000fffe0ff */
[----:B------:R1:W-:Y:S01]  /*49e0*/  @!UP1 UTMALDG.3D [UR8], [UR20], desc[UR18] ;  /* 0x00001208140095b4 */ /* 0x0003e20008011000 */
[----:B------:R1:W-:Y:S02]  /*49f0*/  @!P4 SYNCS.ARRIVE.TRANS64.RED.A0TR RZ, [UR7+0x40], R21 ;  /* 0x00004015ffffc9a7 */ /* 0x0003e40008300407 */
[----:B-1----:R-:W-:Y:S01]  /*4a00*/  @!P1 ISETP.NE.AND P2, PT, R3, 0x1, PT ;  /* 0x000000010300980c */ /* 0x002fe20003f45270 */
[C---:B--2---:R-:W-:Y:S01]  /*4a10*/  @!P1 IMAD.HI.U32 R14, R13.reuse, R14, RZ ;  /* 0x0000000e0d0e9227 */ /* 0x044fe200078e00ff */
[----:B---3--:R-:W-:Y:S03]  /*4a20*/  @!P1 ISETP.NE.AND P0, PT, R10, 0x1, PT ;  /* 0x000000010a00980c */ /* 0x008fe60003f05270 */
[C---:B------:R-:W-:Y:S01]  /*4a30*/  @!P1 IMAD.HI.U32 R11, R8.reuse, R11, RZ ;  /* 0x0000000b080b9227 */ /* 0x040fe200078e00ff */
[----:B------:R-:W-:Y:S04]  /*4a40*/  @!P1 SHF.R.U32.HI R14, RZ, R15, R14 ;  /* 0x0000000fff0e9219 */ /* 0x000fe8000001160e */
[----:B-----5:R-:W-:Y:S01]  /*4a50*/  @!P1 SHF.R.U32.HI R9, RZ, R0, R11 ;  /* 0x00000000ff099219 */ /* 0x020fe2000001160b */
[----:B------:R-:W-:Y:S01]  /*4a60*/  SYNCS.ARRIVE.TRANS64.RED.A1T0 RZ, [UR14], RZ ;  /* 0x000000ffffff79a7 */ /* 0x000fe2000810040e */
[----:B------:R-:W-:Y:S02]  /*4a70*/  @!P1 SEL R14, R13, R14, !P2 ;  /* 0x0000000e0d0e9207 */ /* 0x000fe40005000000 */
[----:B------:R-:W-:Y:S01]  /*4a80*/  @!P1 SEL R9, R8, R9, !P0 ;  /* 0x0000000908099207 */ /* 0x000fe20004000000 */
[----:B------:R-:W1:Y:S04]  /*4a90*/  SYNCS.PHASECHK.TRANS64.TRYWAIT P5, [UR7+0x68], R20 ;  /* 0x00006814ff0075a7 */ /* 0x000e6800080a1107 */
[----:B------:R-:W-:Y:S02]  /*4aa0*/  @!P1 IMAD.IADD R0, R9, 0x1, -R14 ;  /* 0x0000000109009824 */ /* 0x000fe400078e0a0e */
[----:B------:R-:W-:Y:S02]  /*4ab0*/  @!P1 IMAD.IADD R9, R14, 0x1, -R9 ;  /* 0x000000010e099824 */ /* 0x000fe400078e0a09 */
[----:B------:R-:W-:Y:S02]  /*4ac0*/  @!P1 IMAD R13, R0, R3, R13 ;  /* 0x00000003000d9224 */ /* 0x000fe400078e020d */
[----:B------:R-:W-:Y:S01]  /*4ad0*/  @!P1 IMAD R8, R9, R10, R8 ;  /* 0x0000000a09089224 */ /* 0x000fe200078e0208 */
[----:B-1----:R-:W-:Y:S06]  /*4ae0*/  @!P5 BRA `(.L_x_78) ;  /* 0x000000700034d947 */ /* 0x002fec0003800000 */
.L_x_202:
[----:B-1----:R-:W-:Y:S01]  /*4af0*/  @!P4 IADD3 R3, P0, PT, R32, 0x580, RZ ;  /* 0x000005802003c810 */ /* 0x002fe20007f1e0ff */
[----:B------:R-:W-:Y:S01]  /*4b00*/  VOTEU.ALL UP1, P4 ;  /* 0x0000000000ff7886 */ /* 0x000fe20002020000 */
[----:B------:R-:W-:Y:S01]  /*4b10*/  UMOV UR18, 0x0 ;  /* 0x0000000000127882 */ /* 0x000fe20000000000 */
[----:B------:R-:W-:Y:S01]  /*4b20*/  UMOV UR19, 0x10000000 ;  /* 0x1000000000137882 */ /* 0x000fe20000000000 */
[----:B------:R-:W-:Y:S01]  /*4b30*/  @!P4 R2UR UR9, R3 ;  /* 0x000000000309c2ca */ /* 0x000fe200000e0000 */
[----:B------:R-:W-:Y:S01]  /*4b40*/  @!P4 IMAD.X R0, RZ, RZ, R33, P0 ;  /* 0x000000ffff00c224 */ /* 0x000fe200000e0621 */
[----:B------:R-:W-:Y:S01]  /*4b50*/  @!UP1 UIADD3 UR10, UPT, UPT, UR42, 0xe0, URZ ;  /* 0x000000e02a0a9890 */ /* 0x000fe2000fffe0ff */
[----:B------:R-:W-:Y:S01]  /*4b60*/  ISETP.NE.AND P0, PT, R30, 0x2, PT ;  /* 0x000000021e00780c */ /* 0x000fe20003f05270 */
[----:B------:R-:W-:Y:S01]  /*4b70*/  UMOV UR11, UR43 ;  /* 0x0000002b000b7c82 */ /* 0x000fe20008000000 */
[----:B------:R-:W-:Y:S01]  /*4b80*/  UMOV UR12, UR36 ;  /* 0x00000024000c7c82 */ /* 0x000fe20008000000 */
[----:B------:R-:W-:Y:S01]  /*4b90*/  @!P4 R2UR UR8, R0 ;  /* 0x000000000008c2ca */ /* 0x000fe200000e0000 */
[----:B------:R-:W-:Y:S01]  /*4ba0*/  IMAD.IADD R20, R8, 0x1, R49 ;  /* 0x0000000108147824 */ /* 0x000fe200078e0231 */
[----:B------:R-:W-:Y:S01]  /*4bb0*/  @P3 R2UR UR36, R28 ;  /* 0x000000001c2432ca */ /* 0x000fe200000e0000 */
[----:B------:R-:W-:Y:S01]  /*4bc0*/  IMAD.IADD R21, R13, 0x1, R114 ;  /* 0x000000010d157824 */ /* 0x000fe200078e0272 */
[----:B------:R-:W-:Y:S02]  /*4bd0*/  SEL R0, RZ, 0x1, P0 ;  /* 0x00000001ff007807 */ /* 0x000fe40000000000 */
[----:B------:R-:W-:Y:S01]  /*4be0*/  SEL R30, R30, RZ, P0 ;  /* 0x000000ff1e1e7207 */ /* 0x000fe20000000000 */
[----:B------:R-:W-:Y:S01]  /*4bf0*/  IMAD.U32 R10, RZ, RZ, UR9 ;  /* 0x00000009ff0a7e24 */ /* 0x000fe2000f8e00ff */
[----:B------:R-:W-:Y:S01]  /*4c00*/  UMOV UR9, UR17 ;  /* 0x0000001100097c82 */ /* 0x000fe20008000000 */
[----:B------:R-:W-:Y:S03]  /*4c10*/  LOP3.LUT R29, R29, R0, RZ, 0x3c, !PT ;  /* 0x000000001d1d7212 */ /* 0x000fe600078e3cff */
[----:B------:R-:W-:Y:S01]  /*4c20*/  @!P4 R2UR UR14, R10 ;  /* 0x000000000a0ec2ca */ /* 0x000fe200000e0000 */
[----:B------:R-:W-:Y:S01]  /*4c30*/  IMAD.U32 R11, RZ, RZ, UR8 ;  /* 0x00000008ff0b7e24 */ /* 0x000fe2000f8e00ff */
[----:B------:R-:W-:Y:S01]  /*4c40*/  @!UP1 UIADD3 UR8, UPT, UPT, UR7, 0xc400, URZ ;  /* 0x0000c40007089890 */ /* 0x000fe2000fffe0ff */
[----:B------:R-:W-:Y:S03]  /*4c50*/  VOTEU.ALL UP1, P4 ;  /* 0x0000000000ff7886 */ /* 0x000fe60002020000 */
[----:B------:R-:W-:Y:S11]  /*4c60*/  @!P4 R2UR UR15, R11 ;  /* 0x000000000b0fc2ca */ /* 0x000ff600000e0000 */
[----:B------:R-:W-:Y:S02]  /*4c70*/  @!UPT UIADD3 URZ, UPT, UPT, URZ, URZ, URZ ;  /* 0x000000fffffff290 */ /* 0x000fe4000fffe0ff */
[----:B------:R2:W-:Y:S01]  /*4c80*/  @!UP1 UTMALDG.3D [UR8], [UR14], desc[UR18] ;  /* 0x000012080e0095b4 */ /* 0x0005e20008011000 */
[----:B------:R2:W-:Y:S01]  /*4c90*/  @!P4 SYNCS.ARRIVE.TRANS64.RED.A0TR RZ, [UR7+0x48], R23 ;  /* 0x00004817ffffc9a7 */ /* 0x0005e20008300407 */
[----:B------:R-:W-:Y:S01]  /*4ca0*/  UPLOP3.LUT UP1, UPT, UPT, UPT, UPT, 0x80, 0x8 ;  /* 0x000000000008789c */ /* 0x000fe20003f2f070 */
[----:B------:R-:W-:Y:S01]  /*4cb0*/  SYNCS.ARRIVE.TRANS64.RED.A1T0 RZ, [UR13], RZ ;  /* 0x000000ffffff79a7 */ /* 0x000fe2000810040d */
[----:B------:R-:W-:Y:S09]  /*4cc0*/  @P3 BRA `(.L_x_79) ;  /* 0xffffffec00103947 */ /* 0x000ff2000383ffff */
[----:B------:R-:W1:Y:S02]  /*4cd0*/  SYNCS.PHASECHK.TRANS64.TRYWAIT P0, [UR7+0x50], R12 ;  /* 0x0000500cff0075a7 */ /* 0x000e640008001107 */
[----:B-1----:R-:W-:Y:S05]  /*4ce0*/  @!P0 BRA `(.L_x_80) ;  /* 0x0000006c00cc8947 */ /* 0x002fea0003800000 */
.L_x_204:
[----:B------:R-:W3:Y:S02]  /*4cf0*/  SYNCS.PHASECHK.TRANS64.TRYWAIT P0, [UR7+0x58], R12 ;  /* 0x0000580cff0075a7 */ /* 0x000ee40008001107 */
[----:B---3--:R-:W-:Y:S05]  /*4d00*/  @!P0 BRA `(.L_x_81) ;  /* 0x0000006c00dc8947 */ /* 0x008fea0003800000 */
.L_x_206:
[----:B------:R-:W3:Y:S01]  /*4d10*/  SYNCS.PHASECHK.TRANS64.TRYWAIT P0, [UR7+0x60], R12 ;  /* 0x0000600cff0075a7 */ /* 0x000ee20008001107 */
[----:B------:R-:W-:Y:S01]  /*4d20*/  HFMA2 R0, -RZ, RZ, 0, 5.9604644775390625e-08 ;  /* 0x00000001ff007431 */ /* 0x000fe200000001ff */
[----:B---3--:R-:W-:Y:S06]  /*4d30*/  @!P0 BRA `(.L_x_82) ;  /* 0x0000006c00e88947 */ /* 0x008fec0003800000 */
.L_x_208:
[----:B------:R-:W-:Y:S02]  /*4d40*/  MOV R2, UR7 ;  /* 0x0000000700027c02 */ /* 0x000fe40008000f00 */
[----:B-1----:R-:W-:-:S07]  /*4d50*/  SHF.L.U32 R3, R0, 0x1f, RZ ;  /* 0x0000001f00037819 */ /* 0x002fce00000006ff */
.L_x_83:
[----:B-1----:R1:W3:Y:S02]  /*4d60*/  SYNCS.PHASECHK.TRANS64.TRYWAIT P0, [R2+URZ+0x68], R3 ;  /* 0x00006803020075a7 */ /* 0x0022e400080011ff */
[----:B---3--:R-:W-:Y:S05]  /*4d70*/  @!P0 NANOSLEEP.SYNCS 0x989680 ;  /* 0x009896800000895d */ /* 0x008fea0003900000 */
[----:B------:R-:W3:Y:S02]  /*4d80*/  @!P0 SYNCS.PHASECHK.TRANS64 P0, [R2+URZ+0x68], R3 ;  /* 0x00006803020085a7 */ /* 0x000ee400080010ff */
[----:B--23--:R-:W-:Y:S05]  /*4d90*/  @P0 EXIT ;  /* 0x000000000000094d */ /* 0x00cfea0003800000 */
[----:B------:R-:W-:Y:S05]  /*4da0*/  BRA `(.L_x_83) ;  /* 0xfffffffc00ec7947 */ /* 0x000fea000383ffff */
.L_x_64:
[----:B------:R-:W-:-:S06]  /*4db0*/  UISETP.GE.AND UP1, UPT, UR8, 0x4, UPT ;  /* 0x000000040800788c */ /* 0x000fcc000bf26270 */
[----:B------:R-:W-:-:S13]  /*4dc0*/  PLOP3.LUT P0, PT, PT, PT, UP1, 0x80, 0x8 ;  /* 0x000000000008781c */ /* 0x000fda0003f0f018 */
[----:B------:R-:W-:Y:S05]  /*4dd0*/  @!P0 EXIT ;  /* 0x000000000000894d */ /* 0x000fea0003800000 */
[----:B------:R-:W-:Y:S01]  /*4de0*/  BAR.SYNC.DEFER_BLOCKING 0x6, 0xa0 ;  /* 0x0182800000007b1d */ /* 0x000fe20000010000 */
[C---:B------:R-:W-:Y:S01]  /*4df0*/  IMAD.SHL.U32 R3, R127.reuse, 0x20, RZ ;  /* 0x000000207f037824 */ /* 0x040fe200078e00ff */
[C---:B------:R-:W-:Y:S01]  /*4e00*/  LOP3.LUT R119, R127.reuse, 0x1, RZ, 0xc0, !PT ;  /* 0x000000017f777812 */ /* 0x040fe200078ec0ff */
[C---:B------:R-:W-:Y:S02]  /*4e10*/  IMAD.U32 R47, R127.reuse, 0x10000, RZ ;  /* 0x000100007f2f7824 */ /* 0x040fe400078e00ff */
[----:B------:R-:W-:Y:S01]  /*4e20*/  IMAD.SHL.U32 R118, R127, 0x4, RZ ;  /* 0x000000047f767824 */ /* 0x000fe200078e00ff */
[----:B------:R-:W-:Y:S02]  /*4e30*/  UMOV UR48, 0x400 ;  /* 0x0000040000307882 */ /* 0x000fe40000000000 */
[----:B------:R-:W1:Y:S01]  /*4e40*/  LDC R117, c[0x0][0x370] ;  /* 0x0000dc00ff757b82 */ /* 0x000e620000000800 */
[----:B------:R-:W-:Y:S01]  /*4e50*/  ULEA UR48, UR37, UR48, 0x18 ;  /* 0x0000003025307291 */ /* 0x000fe2000f8ec0ff */
[----:B------:R-:W-:Y:S01]  /*4e60*/  ISETP.NE.U32.AND P0, PT, R119, 0x1, PT ;  /* 0x000000017700780c */ /* 0x000fe20003f05070 */
[----:B------:R-:W-:Y:S01]  /*4e70*/  IMAD.MOV.U32 R126, RZ, RZ, 0x2 ;  /* 0x00000002ff7e7424 */ /* 0x000fe200078e00ff */
[----:B------:R-:W-:Y:S01]  /*4e80*/  LOP3.LUT R5, R3, 0xe0, RZ, 0xc0, !PT ;  /* 0x000000e003057812 */ /* 0x000fe200078ec0ff */
[----:B------:R-:W-:Y:S01]  /*4e90*/  UIADD3 UR4, UPT, UPT, UR48, 0x400, URZ ;  /* 0x0000040030047890 */ /* 0x000fe2000fffe0ff */
[----:B------:R-:W-:Y:S01]  /*4ea0*/  LOP3.LUT R47, R47, 0x600000, RZ, 0xc0, !PT ;  /* 0x006000002f2f7812 */ /* 0x000fe200078ec0ff */
[----:B------:R-:W-:Y:S01]  /*4eb0*/  IMAD.MOV.U32 R125, RZ, RZ, 0x4 ;  /* 0x00000004ff7d7424 */ /* 0x000fe200078e00ff */
[----:B------:R-:W2:Y:S01]  /*4ec0*/  LDC R42, c[0x0][0xb0c] ;  /* 0x0002c300ff2a7b82 */ /* 0x000ea20000000800 */
[----:B------:R-:W-:Y:S01]  /*4ed0*/  R2P PR, R127, 0x6 ;  /* 0x000000067f007804 */ /* 0x000fe20000000000 */
[----:B------:R-:W-:Y:S01]  /*4ee0*/  IMAD.MOV.U32 R44, RZ, RZ, RZ ;  /* 0x000000ffff2c7224 */ /* 0x000fe200078e00ff */
[----:B------:R-:W-:Y:S01]  /*4ef0*/  LOP3.LUT R118, R5, 0x1c, R118, 0xf8, !PT ;  /* 0x0000001c05767812 */ /* 0x000fe200078ef876 */
[----:B------:R-:W-:Y:S01]  /*4f00*/  IMAD.MOV.U32 R124, RZ, RZ, RZ ;  /* 0x000000ffff7c7224 */ /* 0x000fe200078e00ff */
[----:B------:R-:W-:Y:S01]  /*4f10*/  P2R R2, PR, RZ, 0x1 ;  /* 0x00000001ff027803 */ /* 0x000fe20000000000 */
[----:B------:R-:W-:Y:S01]  /*4f20*/  IMAD.MOV.U32 R130, RZ, RZ, RZ ;  /* 0x000000ffff827224 */ /* 0x000fe200078e00ff */
[----:B------:R-:W-:Y:S01]  /*4f30*/  LOP3.LUT R118, R118, 0xf00, R3, 0xf8, !PT ;  /* 0x00000f0076767812 */ /* 0x000fe200078ef803 */
[----:B------:R-:W4:Y:S01]  /*4f40*/  LDC R115, c[0x0][0xb20] ;  /* 0x0002c800ff737b82 */ /* 0x000f220000000800 */
[----:B------:R-:W3:Y:S01]  /*4f50*/  LDS R0, [UR48+0x110] ;  /* 0x00011030ff007984 */ /* 0x000ee20008000800 */
[----:B------:R-:W-:Y:S01]  /*4f60*/  LOP3.LUT R127, R127, 0x60, RZ, 0xc0, !PT ;  /* 0x000000607f7f7812 */ /* 0x000fe200078ec0ff */
[----:B------:R-:W-:Y:S01]  /*4f70*/  IMAD.MOV.U32 R123, RZ, RZ, RZ ;  /* 0x000000ffff7b7224 */ /* 0x000fe200078e00ff */
[----:B------:R-:W-:Y:S01]  /*4f80*/  SEL R126, R126, 0xfffffffe, !P1 ;  /* 0xfffffffe7e7e7807 */ /* 0x000fe20004800000 */
[----:B------:R-:W-:Y:S01]  /*4f90*/  IMAD.U32 R121, RZ, RZ, UR4 ;  /* 0x00000004ff797e24 */ /* 0x000fe2000f8e00ff */
[----:B------:R-:W-:Y:S01]  /*4fa0*/  SEL R125, R125, 0xfffffffc, !P2 ;  /* 0xfffffffc7d7d7807 */ /* 0x000fe20005000000 */
[----:B------:R-:W1:Y:S01]  /*4fb0*/  LDCU.64 UR52, c[0x0][0x348] ;  /* 0x00006900ff3477ac */ /* 0x000e620008000a00 */
[----:B------:R-:W1:Y:S01]  /*4fc0*/  LDC R41, c[0x0][0xb30] ;  /* 0x0002cc00ff297b82 */ /* 0x000e620000000800 */
[----:B------:R-:W1:Y:S01]  /*4fd0*/  LDCU.64 UR38, c[0x0][0x888] ;  /* 0x00011100ff2677ac */ /* 0x000e620008000a00 */
[----:B------:R-:W1:Y:S06]  /*4fe0*/  LDCU.64 UR44, c[0x0][0x890] ;  /* 0x00011200ff2c77ac */ /* 0x000e6c0008000a00 */
[----:B------:R-:W1:Y:S01]  /*4ff0*/  LDC.64 R112, c[0x0][0xb10] ;  /* 0x0002c400ff707b82 */ /* 0x000e620000000a00 */
[----:B------:R-:W-:Y:S01]  /*5000*/  UMOV UR49, URZ ;  /* 0x000000ff00317c82 */ /* 0x000fe20008000000 */
[----:B------:R-:W-:-:S06]  /*5010*/  UMOV UR51, URZ ;  /* 0x000000ff00337c82 */ /* 0x000fcc0008000000 */
[----:B------:R-:W1:Y:S08]  /*5020*/  LDC.64 R38, c[0x0][0xb18] ;  /* 0x0002c600ff267b82 */ /* 0x000e700000000a00 */
[----:B------:R-:W1:Y:S08]  /*5030*/  LDC.64 R36, c[0x0][0xb28] ;  /* 0x0002ca00ff247b82 */ /* 0x000e700000000a00 */
[----:B------:R-:W1:Y:S01]  /*5040*/  LDC.64 R110, c[0x0][0x8b0] ;  /* 0x00022c00ff6e7b82 */ /* 0x000e620000000a00 */
[----:B---3--:R-:W-:-:S07]  /*5050*/  IMAD.IADD R47, R0, 0x1, R47 ;  /* 0x00000001002f7824 */ /* 0x008fce00078e022f */
[----:B------:R-:W3:Y:S08]  /*5060*/  LDC.64 R108, c[0x0][0x8a8] ;  /* 0x00022a00ff6c7b82 */ /* 0x000ef00000000a00 */
[----:B--2-4-:R-:W1:Y:S02]  /*5070*/  LDC R116, c[0x0][0x374] ;  /* 0x0000dd00ff747b82 */ /* 0x014e640000000800 */
.L_x_159:
[C---:B------:R-:W-:Y:S02]  /*5080*/  LEA R0, R130.reuse, UR48, 0x3 ;  /* 0x0000003082007c11 */ /* 0x040fe4000f8e18ff */
[----:B------:R-:W-:Y:S02]  /*5090*/  SHF.L.U32 R3, R123, 0x1f, RZ ;  /* 0x0000001f7b037819 */ /* 0x000fe400000006ff */
[----:B------:R-:W-:Y:S02]  /*50a0*/  LEA R16, R130, UR48, 0x4 ;  /* 0x0000003082107c11 */ /* 0x000fe4000f8e20ff */
[----:B------:R-:W2:Y:S02]  /*50b0*/  SYNCS.PHASECHK.TRANS64.TRYWAIT P0, [R0+URZ+0x80], R3 ;  /* 0x00008003000075a7 */ /* 0x000ea400080011ff */
[----:B--2---:R-:W-:Y:S05]  /*50c0*/  @!P0 BRA `(.L_x_84) ;  /* 0x0000006c001c8947 */ /* 0x004fea0003800000 */
.L_x_209:
[----:B------:R-:W4:Y:S01]  /*50d0*/  LDC.64 R12, c[0x0][0xb10] ;  /* 0x0002c400ff0c7b82 */ /* 0x000f220000000a00 */
[----:B------:R-:W3:Y:S01]  /*50e0*/  LDS.128 R16, [R16+0xf0] ;  /* 0x0000f00010107984 */ /* 0x000ee20000000c00 */
[----:B-1----:R-:W-:Y:S01]  /*50f0*/  ISETP.NE.AND P1, PT, R41, 0x1, PT ;  /* 0x000000012900780c */ /* 0x002fe20003f25270 */
[----:B--2---:R-:W-:Y:S01]  /*5100*/  VIADD R0, R0, 0x90 ;  /* 0x0000009000007836 */ /* 0x004fe20000000000 */
[----:B------:R-:W-:Y:S04]  /*5110*/  ISETP.GE.AND P0, PT, R40, 0x1, PT ;  /* 0x000000012800780c */ /* 0x000fe80003f06270 */
[----:B------:R-:W1:Y:S01]  /*5120*/  LDC.64 R10, c[0x0][0xb18] ;  /* 0x0002c600ff0a7b82 */ /* 0x000e620000000a00 */
[----:B------:R-:W-:Y:S01]  /*5130*/  PRMT R0, RZ, 0x654, R0 ;  /* 0x00000654ff007816 */ /* 0x000fe20000000000 */
[----:B------:R-:W-:Y:S01]  /*5140*/  @!PT LDS RZ, [RZ] ;  /* 0x00000000fffff984 */ /* 0x000fe20000000800 */
[----:B------:R-:W-:Y:S01]  /*5150*/  @!PT LDS RZ, [RZ] ;  /* 0x00000000fffff984 */ /* 0x000fe20000000800 */
[----:B------:R-:W-:Y:S01]  /*5160*/  @!PT LDS RZ, [RZ] ;  /* 0x00000000fffff984 */ /* 0x000fe20000000800 */
[----:B------:R-:W-:Y:S01]  /*5170*/  @!PT LDS RZ, [RZ] ;  /* 0x00000000fffff984 */ /* 0x000fe20000000800 */
[----:B------:R2:W-:Y:S06]  /*5180*/  MEMBAR.ALL.CTA ;  /* 0x0000000000007992 */ /* 0x0005ec0000008000 */
[----:B--2---:R-:W2:Y:S01]  /*5190*/  FENCE.VIEW.ASYNC.S ;  /* 0x00000000000073c6 */ /* 0x004ea20000000000 */
[----:B------:R-:W1:Y:S08]  /*51a0*/  @!P1 LDC R14, c[0x0][0xb20] ;  /* 0x0002c800ff0e9b82 */ /* 0x000e700000000800 */
[----:B------:R-:W1:Y:S01]  /*51b0*/  @!P1 LDC R9, c[0x0][0xb0c] ;  /* 0x0002c300ff099b82 */ /* 0x000e620000000800 */
[----:B--2---:R2:W-:Y:S01]  /*51c0*/  SYNCS.ARRIVE.TRANS64.RED.A1T0 RZ, [R0+URZ], RZ ;  /* 0x000000ff00ff79a7 */ /* 0x0045e200081004ff */
[----:B---3--:R-:W-:Y:S04]  /*51d0*/  LOP3.LUT P4, RZ, R18, 0x1, RZ, 0xc0, !PT ;  /* 0x0000000112ff7812 */ /* 0x008fe8000788c0ff */
[----:B------:R-:W-:Y:S09]  /*51e0*/  P2R R128, PR, RZ, 0x10 ;  /* 0x00000010ff807803 */ /* 0x000ff20000000000 */
[----:B------:R-:W-:Y:S02]  /*51f0*/  @P4 MOV R45, R16 ;  /* 0x00000010002d4202 */ /* 0x000fe40000000f00 */
[----:B------:R-:W-:Y:S01]  /*5200*/  @P4 LOP3.LUT R43, R17, 0xffff, RZ, 0xc0, !PT ;  /* 0x0000ffff112b4812 */ /* 0x000fe200078ec0ff */
[----:B--2-4-:R-:W-:Y:S06]  /*5210*/  @!P0 BRA `(.L_x_85) ;  /* 0x0000000000a48947 */ /* 0x014fec0003800000 */
[----:B------:R-:W-:Y:S01]  /*5220*/  IMAD.HI.U32 R24, R116, R39, RZ ;  /* 0x0000002774187227 */ /* 0x000fe200078e00ff */
[----:B------:R-:W-:Y:S02]  /*5230*/  ISETP.NE.AND P0, PT, R38, 0x1, PT ;  /* 0x000000012600780c */ /* 0x000fe40003f05270 */
[----:B------:R-:W-:Y:S01]  /*5240*/  ISETP.NE.AND P2, PT, R40, 0x1, PT ;  /* 0x000000012800780c */ /* 0x000fe20003f45270 */
[-C--:B------:R-:W-:Y:S01]  /*5250*/  IMAD.HI.U32 R22, R117, R112.reuse, RZ ;  /* 0x0000007075167227 */ /* 0x080fe200078e00ff */
[----:B------:R-:W-:Y:S02]  /*5260*/  SHF.R.U32.HI R23, RZ, R115, R24 ;  /* 0x00000073ff177219 */ /* 0x000fe40000011618 */
[----:B------:R-:W-:Y:S01]  /*5270*/  ISETP.NE.AND P3, PT, R42, 0x1, PT ;  /* 0x000000012a00780c */ /* 0x000fe20003f65270 */
[----:B------:R-:W-:Y:S01]  /*5280*/  IMAD.HI.U32 R28, R43, R39, RZ ;  /* 0x000000272b1c7227 */ /* 0x000fe200078e00ff */
[----:B------:R-:W-:Y:S02]  /*5290*/  SHF.R.U32.HI R22, RZ, R113, R22 ;  /* 0x00000071ff167219 */ /* 0x000fe40000011616 */
[----:B------:R-:W-:Y:S01]  /*52a0*/  SEL R3, R116, R23, !P0 ;  /* 0x0000001774037207 */ /* 0x000fe20004000000 */
[----:B------:R-:W-:Y:S01]  /*52b0*/  IMAD.HI.U32 R26, R45, R112, RZ ;  /* 0x000000702d1a7227 */ /* 0x000fe200078e00ff */
[----:B------:R-:W-:Y:S03]  /*52c0*/  SEL R7, R117, R22, !P3 ;  /* 0x0000001675077207 */ /* 0x000fe60005800000 */
[-C--:B------:R-:W-:Y:S01]  /*52d0*/  IMAD.HI.U32 R22, R3, R36.reuse, RZ ;  /* 0x0000002403167227 */ /* 0x080fe200078e00ff */
[----:B------:R-:W-:Y:S03]  /*52e0*/  SHF.R.U32.HI R26, RZ, R113, R26 ;  /* 0x00000071ff1a7219 */ /* 0x000fe6000001161a */
[----:B------:R-:W-:Y:S01]  /*52f0*/  IMAD.HI.U32 R24, R7, R36, RZ ;  /* 0x0000002407187227 */ /* 0x000fe200078e00ff */
[----:B------:R-:W-:Y:S02]  /*5300*/  @P2 SHF.R.U32.HI R3, RZ, R37, R22 ;  /* 0x00000025ff032219 */ /* 0x000fe40000011616 */
[----:B------:R-:W-:Y:S02]  /*5310*/  SHF.R.U32.HI R22, RZ, R115, R28 ;  /* 0x00000073ff167219 */ /* 0x000fe4000001161c */
[----:B------:R-:W-:Y:S01]  /*5320*/  @P2 SHF.R.U32.HI R7, RZ, R37, R24 ;  /* 0x00000025ff072219 */ /* 0x000fe20000011618 */
[C---:B------:R-:W-:Y:S01]  /*5330*/  IMAD R2, R40.reuse, R3, RZ ;  /* 0x0000000328027224 */ /* 0x040fe200078e02ff */
[----:B------:R-:W-:Y:S02]  /*5340*/  SEL R5, R43, R22, !P0 ;  /* 0x000000162b057207 */ /* 0x000fe40004000000 */
[----:B------:R-:W-:Y:S01]  /*5350*/  SEL R3, R45, R26, !P3 ;  /* 0x0000001a2d037207 */ /* 0x000fe20005800000 */
[----:B------:R-:W-:Y:S01]  /*5360*/  IMAD R4, R40, R7, RZ ;  /* 0x0000000728047224 */ /* 0x000fe200078e02ff */
[C---:B------:R-:W-:Y:S01]  /*5370*/  ISETP.GE.AND P0, PT, R5.reuse, R2, PT ;  /* 0x000000020500720c */ /* 0x040fe20003f06270 */
[----:B------:R-:W-:Y:S03]  /*5380*/  IMAD.HI.U32 R6, R5, R36, RZ ;  /* 0x0000002405067227 */ /* 0x000fe600078e00ff */
[----:B------:R-:W-:Y:S01]  /*5390*/  ISETP.GE.OR P0, PT, R3, R4, P0 ;  /* 0x000000040300720c */ /* 0x000fe20000706670 */
[----:B------:R-:W-:Y:S01]  /*53a0*/  IMAD.MOV R4, RZ, RZ, -R3 ;  /* 0x000000ffff047224 */ /* 0x000fe200078e0a03 */
[-C--:B------:R-:W-:Y:S03]  /*53b0*/  SHF.R.U32.HI R6, RZ, R37.reuse, R6 ;  /* 0x00000025ff067219 */ /* 0x080fe60000011606 */
[----:B------:R-:W-:Y:S01]  /*53c0*/  IMAD R45, R42, R4, R45 ;  /* 0x000000042a2d7224 */ /* 0x000fe200078e022d */
[----:B------:R-:W-:Y:S05]  /*53d0*/  SEL R15, R5, R6, !P2 ;  /* 0x00000006050f7207 */ /* 0x000fea0005000000 */
[----:B------:R-:W-:Y:S02]  /*53e0*/  IMAD.MOV R6, RZ, RZ, -R15 ;  /* 0x000000ffff067224 */ /* 0x000fe400078e0a0f */
[C---:B------:R-:W-:Y:S04]  /*53f0*/  @!P0 IMAD.HI.U32 R2, R3.reuse, R36, RZ ;  /* 0x0000002403028227 */ /* 0x040fe800078e00ff */
[----:B------:R-:W-:Y:S01]  /*5400*/  IMAD R6, R40, R6, R5 ;  /* 0x0000000628067224 */ /* 0x000fe200078e0205 */
[----:B------:R-:W-:Y:S04]  /*5410*/  @!P0 SHF.R.U32.HI R2, RZ, R37, R2 ;  /* 0x00000025ff028219 */ /* 0x000fe80000011602 */
[----:B------:R-:W-:Y:S02]  /*5420*/  @!P0 SEL R0, R3, R2, !P2 ;  /* 0x0000000203008207 */ /* 0x000fe40005000000 */
[----:B------:R-:W-:Y:S02]  /*5430*/  IADD3 R2, PT, PT, -R5, RZ, RZ ;  /* 0x000000ff05027210 */ /* 0x000fe40007ffe1ff */
[----:B------:R-:W-:Y:S01]  /*5440*/  @!P0 IADD3 R8, PT, PT, R15, -R0, RZ ;  /* 0x800000000f088210 */ /* 0x000fe20007ffe0ff */
[----:B------:R-:W-:Y:S02]  /*5450*/  @!P0 IMAD R0, R7, R6, R0 ;  /* 0x0000000607008224 */ /* 0x000fe400078e0200 */
[----:B------:R-:W-:Y:S02]  /*5460*/  IMAD R43, R38, R2, R43 ;  /* 0x00000002262b7224 */ /* 0x000fe400078e022b */
[----:B------:R-:W-:Y:S02]  /*5470*/  @!P0 IMAD R5, R8, R40, R3 ;  /* 0x0000002808058224 */ /* 0x000fe400078e0203 */
[----:B------:R-:W-:Y:S04]  /*5480*/  @!P0 IMAD.MOV.U32 R3, RZ, RZ, R0 ;  /* 0x000000ffff038224 */ /* 0x000fe800078e0000 */
[----:B------:R-:W-:Y:S02]  /*5490*/  IMAD R45, R3, R42, R45 ;  /* 0x0000002a032d7224 */ /* 0x000fe400078e022d */
[----:B------:R-:W-:Y:S07]  /*54a0*/  IMAD R43, R5, R38, R43 ;  /* 0x00000026052b7224 */ /* 0x000fee00078e022b */
.L_x_85:
[----:B-1----:R-:W-:Y:S01]  /*54b0*/  @!P1 ISETP.NE.AND P0, PT, R10, 0x1, PT ;  /* 0x000000010a00980c */ /* 0x002fe20003f05270 */
[----:B------:R-:W-:Y:S01]  /*54c0*/  @!P1 IMAD.HI.U32 R3, R43, R11, RZ ;  /* 0x0000000b2b039227 */ /* 0x000fe200078e00ff */
[----:B------:R-:W-:Y:S01]  /*54d0*/  R2UR UR42, R21 ;  /* 0x00000000152a72ca */ /* 0x000fe200000e0000 */
[----:B------:R-:W-:Y:S01]  /*54e0*/  BSSY.RECONVERGENT B6, `(.L_x_86) ;  /* 0x0000031000067945 */ /* 0x000fe20003800200 */
[----:B------:R-:W-:Y:S01]  /*54f0*/  R2UR UR41, R20 ;  /* 0x00000000142972ca */ /* 0x000fe200000e0000 */
[----:B------:R-:W-:Y:S01]  /*5500*/  @!P1 IMAD.HI.U32 R0, R45, R12, RZ ;  /* 0x0000000c2d009227 */ /* 0x000fe200078e00ff */
[----:B------:R-:W-:Y:S02]  /*5510*/  @!P1 SHF.R.U32.HI R2, RZ, R14, R3 ;  /* 0x0000000eff029219 */ /* 0x000fe40000011603 */
[----:B------:R-:W-:Y:S01]  /*5520*/  @!P1 ISETP.NE.AND P2, PT, R9, 0x1, PT ;  /* 0x000000010900980c */ /* 0x000fe20003f45270 */
[----:B------:R-:W-:Y:S01]  /*5530*/  VIADD R130, R130, 0x1 ;  /* 0x0000000182827836 */ /* 0x000fe20000000000 */
[----:B------:R-:W-:Y:S02]  /*5540*/  @!P1 SEL R2, R43, R2, !P0 ;  /* 0x000000022b029207 */ /* 0x000fe40004000000 */
[----:B------:R-:W-:Y:S02]  /*5550*/  @!P1 SHF.R.U32.HI R0, RZ, R13, R0 ;  /* 0x0000000dff009219 */ /* 0x000fe40000011600 */
[----:B------:R-:W-:Y:S01]  /*5560*/  LOP3.LUT P0, RZ, R121, 0x3f0, RZ, 0xc0, !PT ;  /* 0x000003f079ff7812 */ /* 0x000fe2000780c0ff */
[----:B------:R-:W-:Y:S01]  /*5570*/  USHF.L.U32 UR42, UR42, 0x7, URZ ;  /* 0x000000072a2a7899 */ /* 0x000fe200080006ff */
[----:B------:R-:W-:Y:S01]  /*5580*/  @!P1 SEL R3, R45, R0, !P2 ;  /* 0x000000002d039207 */ /* 0x000fe20005000000 */
[----:B------:R-:W-:Y:S01]  /*5590*/  USHF.L.U32 UR41, UR41, 0x8, URZ ;  /* 0x0000000829297899 */ /* 0x000fe200080006ff */
[----:B------:R-:W-:Y:S03]  /*55a0*/  @P4 SHF.R.U32.HI R122, RZ, 0x10, R17 ;  /* 0x00000010ff7a4819 */ /* 0x000fe60000011611 */
[----:B------:R-:W-:Y:S02]  /*55b0*/  @!P1 IMAD.IADD R0, R2, 0x1, -R3 ;  /* 0x0000000102009824 */ /* 0x000fe400078e0a03 */
[----:B------:R-:W-:Y:S02]  /*55c0*/  @!P1 IMAD.IADD R2, R3, 0x1, -R2 ;  /* 0x0000000103029824 */ /* 0x000fe400078e0a02 */
[----:B------:R-:W-:Y:S02]  /*55d0*/  @!P1 IMAD R45, R0, R9, R45 ;  /* 0x00000009002d9224 */ /* 0x000fe400078e022d */
[----:B------:R-:W-:Y:S01]  /*55e0*/  @!P1 IMAD R43, R2, R10, R43 ;  /* 0x0000000a022b9224 */ /* 0x000fe200078e022b */
[----:B------:R-:W-:Y:S06]  /*55f0*/  @!P0 BRA `(.L_x_87) ;  /* 0x00000000007c8947 */ /* 0x000fec0003800000 */
[----:B------:R-:W1:Y:S01]  /*5600*/  LDCU.64 UR8, c[0x4][0x80] ;  /* 0x01001000ff0877ac */ /* 0x000e620008000a00 */
[----:B------:R-:W-:Y:S01]  /*5610*/  MOV R2, 0x0 ;  /* 0x0000000000027802 */ /* 0x000fe20000000f00 */
[----:B------:R-:W-:Y:S02]  /*5620*/  HFMA2 R12, -RZ, RZ, 0, 5.9604644775390625e-08 ;  /* 0x00000001ff0c7431 */ /* 0x000fe400000001ff */
[----:B------:R-:W-:Y:S01]  /*5630*/  IMAD.MOV.U32 R8, RZ, RZ, 0x70 ;  /* 0x00000070ff087424 */ /* 0x000fe200078e00ff */
[----:B------:R2:W3:Y:S01]  /*5640*/  LDC.64 R14, c[0x4][R2] ;  /* 0x01000000020e7b82 */ /* 0x0004e20000000a00 */
[----:B------:R-:W4:Y:S01]  /*5650*/  LDCU.64 UR6, c[0x4][0x88] ;  /* 0x01001100ff0677ac */ /* 0x000f220008000a00 */
[----:B------:R-:W-:Y:S01]  /*5660*/  IMAD.MOV.U32 R13, RZ, RZ, RZ ;  /* 0x000000ffff0d7224 */ /* 0x000fe200078e00ff */
[----:B------:R-:W2:Y:S01]  /*5670*/  LDCU.64 UR4, c[0x4][0x8] ;  /* 0x01000100ff0477ac */ /* 0x000ea20008000a00 */
[----:B-1----:R-:W-:Y:S01]  /*5680*/  MOV R5, UR9 ;  /* 0x0000000900057c02 */ /* 0x002fe20008000f00 */
[----:B------:R-:W-:Y:S01]  /*5690*/  IMAD.U32 R4, RZ, RZ, UR8 ;  /* 0x00000008ff047e24 */ /* 0x000fe2000f8e00ff */
[----:B----4-:R-:W-:Y:S01]  /*56a0*/  MOV R7, UR7 ;  /* 0x0000000700077c02 */ /* 0x010fe20008000f00 */
[----:B------:R-:W-:Y:S01]  /*56b0*/  IMAD.U32 R6, RZ, RZ, UR6 ;  /* 0x00000006ff067e24 */ /* 0x000fe2000f8e00ff */
[----:B--2---:R-:W-:Y:S01]  /*56c0*/  MOV R11, UR5 ;  /* 0x00000005000b7c02 */ /* 0x004fe20008000f00 */
[----:B------:R-:W-:Y:S02]  /*56d0*/  IMAD.U32 R10, RZ, RZ, UR4 ;  /* 0x00000004ff0a7e24 */ /* 0x000fe4000f8e00ff */
[----:B------:R-:W-:Y:S07]  /*56e0*/  LEPC R20, `(.L_x_88) ;  /* 0x000000001014794e */ /* 0x000fee0000000000 */
[----:B---3-5:R-:W-:Y:S05]  /*56f0*/  CALL.ABS.NOINC R14 ;  /* 0x000000000e007343 */ /* 0x028fea0003c00000 */
.L_x_88:
[----:B------:R-:W1:Y:S01]  /*5700*/  LDCU.64 UR8, c[0x4][0x80] ;  /* 0x01001000ff0877ac */ /* 0x000e620008000a00 */
[----:B------:R-:W2:Y:S01]  /*5710*/  LDC.64 R2, c[0x4][R2] ;  /* 0x0100000002027b82 */ /* 0x000ea20000000a00 */
[----:B------:R-:W-:Y:S02]  /*5720*/  HFMA2 R12, -RZ, RZ, 0, 5.9604644775390625e-08 ;  /* 0x00000001ff0c7431 */ /* 0x000fe400000001ff */
[----:B------:R-:W-:Y:S02]  /*5730*/  IMAD.MOV.U32 R8, RZ, RZ, 0x70 ;  /* 0x00000070ff087424 */ /* 0x000fe400078e00ff */
[----:B------:R-:W-:Y:S01]  /*5740*/  IMAD.MOV.U32 R13, RZ, RZ, RZ ;  /* 0x000000ffff0d7224 */ /* 0x000fe200078e00ff */
[----:B------:R-:W3:Y:S01]  /*5750*/  LDCU.64 UR6, c[0x4][0x88] ;  /* 0x01001100ff0677ac */ /* 0x000ee20008000a00 */
[----:B------:R-:W4:Y:S01]  /*5760*/  LDCU.64 UR4, c[0x4][0x8] ;  /* 0x01000100ff0477ac */ /* 0x000f220008000a00 */
[----:B-1----:R-:W-:Y:S02]  /*5770*/  MOV R4, UR8 ;  /* 0x0000000800047c02 */ /* 0x002fe40008000f00 */
[----:B------:R-:W-:Y:S02]  /*5780*/  MOV R5, UR9 ;  /* 0x0000000900057c02 */ /* 0x000fe40008000f00 */
[----:B---3--:R-:W-:Y:S01]  /*5790*/  MOV R7, UR7 ;  /* 0x0000000700077c02 */ /* 0x008fe20008000f00 */
[----:B------:R-:W-:Y:S01]  /*57a0*/  IMAD.U32 R6, RZ, RZ, UR6 ;  /* 0x00000006ff067e24 */ /* 0x000fe2000f8e00ff */
[----:B----4-:R-:W-:Y:S01]  /*57b0*/  MOV R11, UR5 ;  /* 0x00000005000b7c02 */ /* 0x010fe20008000f00 */
[----:B------:R-:W-:Y:S02]  /*57c0*/  IMAD.U32 R10, RZ, RZ, UR4 ;  /* 0x00000004ff0a7e24 */ /* 0x000fe4000f8e00ff */
[----:B------:R-:W-:Y:S07]  /*57d0*/  LEPC R20, `(.L_x_87) ;  /* 0x000000001014794e */ /* 0x000fee0000000000 */
[----:B--2---:R-:W-:Y:S05]  /*57e0*/  CALL.ABS.NOINC R2 ;  /* 0x0000000002007343 */ /* 0x004fea0003c00000 */
.L_x_87:
[----:B------:R-:W-:Y:S05]  /*57f0*/  BSYNC.RECONVERGENT B6 ;  /* 0x0000000000067941 */ /* 0x000fea0003800200 */
.L_x_86:
[----:B------:R-:W-:Y:S01]  /*5800*/  ISETP.NE.U32.AND P4, PT, R110, RZ, PT ;  /* 0x000000ff6e00720c */ /* 0x000fe20003f85070 */
[----:B------:R-:W-:Y:S01]  /*5810*/  UISETP.NE.AND UP2, UPT, UR50, URZ, UPT ;  /* 0x000000ff3200728c */ /* 0x000fe2000bf45270 */
[----:B------:R-:W-:Y:S01]  /*5820*/  ISETP.NE.U32.AND P2, PT, RZ, UR38, PT ;  /* 0x00000026ff007c0c */ /* 0x000fe2000bf45070 */
[----:B------:R-:W-:Y:S01]  /*5830*/  UISETP.NE.U32.AND UP1, UPT, UR44, URZ, UPT ;  /* 0x000000ff2c00728c */ /* 0x000fe2000bf25070 */
[----:B------:R-:W-:Y:S01]  /*5840*/  ISETP.NE.AND.EX P4, PT, R111, RZ, PT, P4 ;  /* 0x000000ff6f00720c */ /* 0x000fe20003f85340 */
[----:B------:R-:W-:Y:S01]  /*5850*/  UPLOP3.LUT UP0, UPT, UPT, UPT, UPT, 0x40, 0x4 ;  /* 0x000000000004789c */ /* 0x000fe20003f0e870 */
[----:B------:R-:W-:Y:S01]  /*5860*/  ISETP.NE.AND.EX P2, PT, RZ, UR39, PT, P2 ;  /* 0x00000027ff007c0c */ /* 0x000fe2000bf45320 */
[----:B------:R-:W-:Y:S01]  /*5870*/  UISETP.NE.AND.EX UP1, UPT, UR45, URZ, UPT, UP1 ;  /* 0x000000ff2d00728c */ /* 0x000fe2000bf25310 */
[----:B------:R-:W-:Y:S04]  /*5880*/  PLOP3.LUT P1, PT, PT, PT, UP2, 0x80, 0x8 ;  /* 0x000000000008781c */ /* 0x000fe80003f2f028 */
[----:B------:R-:W-:Y:S06]  /*5890*/  @UP2 UPLOP3.LUT UP0, UPT, UPT, UPT, UP1, 0x80, 0x8 ;  /* 0x000000000008289c */ /* 0x000fec0003f0f010 */
[----:B------:R-:W-:Y:S01]  /*58a0*/  PLOP3.LUT P0, PT, PT, PT, UP0, 0x80, 0x8 ;  /* 0x000000000008781c */ /* 0x000fe20003f0f008 */
[----:B------:R-:W-:Y:S01]  /*58b0*/  @!UPT UIADD3 URZ, UPT, UPT, URZ, URZ, URZ ;  /* 0x000000fffffff290 */ /* 0x000fe2000fffe0ff */
[----:B------:R-:W-:Y:S11]  /*58c0*/  BRA.U !UP1, `(.L_x_89) ;  /* 0x0000000109387547 */ /* 0x000ff6000b800000 */
[----:B------:R-:W-:Y:S01]  /*58d0*/  UISETP.NE.U32.AND UP0, UPT, UR38, URZ, UPT ;  /* 0x000000ff2600728c */ /* 0x000fe2000bf05070 */
[----:B------:R-:W-:Y:S02]  /*58e0*/  HFMA2 R0, -RZ, RZ, 0, 5.9604644775390625e-08 ;  /* 0x00000001ff007431 */ /* 0x000fe400000001ff */
[----:B------:R-:W-:Y:S01]  /*58f0*/  IMAD.MOV.U32 R51, RZ, RZ, 0x1 ;  /* 0x00000001ff337424 */ /* 0x000fe200078e00ff */
[----:B------:R-:W-:Y:S06]  /*5900*/  UISETP.NE.AND.EX UP0, UPT, UR39, URZ, UPT, UP0 ;  /* 0x000000ff2700728c */ /* 0x000fec000bf05300 */
[----:B------:R-:W-:Y:S05]  /*5910*/  PLOP3.LUT P3, PT, PT, PT, UP0, 0x80, 0x8 ;  /* 0x000000000008781c */ /* 0x000fea0003f6f008 */
[----:B------:R-:W1:Y:S01]  /*5920*/  @UP0 LDCU.64 UR6, c[0x0][0x888] ;  /* 0x00011100ff0607ac */ /* 0x000e620008000a00 */
[----:B------:R-:W-:Y:S07]  /*5930*/  @UP0 UIMAD UR4, UR36, UR44, URZ ;  /* 0x0000002c240402a4 */ /* 0x000fee000f8e02ff */
[----:B------:R-:W-:Y:S01]  /*5940*/  @!P3 PRMT R51, R0, 0x7610, R51 ;  /* 0x000076100033b816 */ /* 0x000fe20000000033 */
[----:B-1----:R-:W-:Y:S03]  /*5950*/  @UP0 UIMAD.WIDE UR6, UR4, 0x4, UR6 ;  /* 0x00000004040608a5 */ /* 0x002fe6000f8e0206 */
[----:B------:R-:W1:Y:S03]  /*5960*/  @!UP0 LDCU UR4, c[0x0][0x880] ;  /* 0x00011000ff0487ac */ /* 0x000e660008000800 */
[----:B------:R-:W-:Y:S01]  /*5970*/  IMAD.U32 R2, RZ, RZ, UR6 ;  /* 0x00000006ff027e24 */ /* 0x000fe2000f8e00ff */
[----:B------:R-:W-:Y:S05]  /*5980*/  MOV R3, UR7 ;  /* 0x0000000700037c02 */ /* 0x000fea0008000f00 */
[----:B-----5:R2:W5:Y:S02]  /*5990*/  @P3 LDG.E R50, desc[UR46][R2.64] ;  /* 0x0000002e02323981 */ /* 0x020564000c1e1900 */
[----:B-12---:R-:W-:Y:S02]  /*59a0*/  @!P3 IMAD.U32 R50, RZ, RZ, UR4 ;  /* 0x00000004ff32be24 */ /* 0x006fe4000f8e00ff */
.L_x_89:
[----:B------:R-:W-:Y:S05]  /*59b0*/  @!P4 BRA `(.L_x_90) ;  /* 0x000000000020c947 */ /* 0x000fea0003800000 */
[----:B------:R-:W-:Y:S04]  /*59c0*/  ISETP.NE.U32.AND P3, PT, R108, RZ, PT ;  /* 0x000000ff6c00720c */ /* 0x000fe80003f65070 */
[----:B------:R-:W-:Y:S11]  /*59d0*/  ISETP.NE.AND.EX P3, PT, R109, RZ, PT, P3 ;  /* 0x000000ff6d00720c */ /* 0x000ff60003f65330 */
[----:B------:R-:W-:Y:S02]  /*59e0*/  @!UPT UIADD3 URZ, UPT, UPT, URZ, URZ, URZ ;  /* 0x000000fffffff290 */ /* 0x000fe4000fffe0ff */
[----:B------:R-:W1:Y:S01]  /*59f0*/  @P3 LDC.64 R2, c[0x0][0x8a8] ;  /* 0x00022a00ff023b82 */ /* 0x000e620000000a00 */
[----:B------:R-:W-:Y:S04]  /*5a00*/  @P3 IMAD R0, R110, UR36, RZ ;  /* 0x000000246e003c24 */ /* 0x000fe8000f8e02ff */
[----:B-1----:R-:W-:Y:S05]  /*5a10*/  @P3 IMAD.WIDE R2, R0, 0x4, R2 ;  /* 0x0000000400023825 */ /* 0x002fea00078e0202 */
[----:B-----5:R1:W5:Y:S02]  /*5a20*/  @P3 LDG.E R46, desc[UR46][R2.64] ;  /* 0x0000002e022e3981 */ /* 0x020364000c1e1900 */
[----:B-1----:R-:W2:Y:S02]  /*5a30*/  @!P3 LDC R46, c[0x0][0x8a0] ;  /* 0x00022800ff2ebb82 */ /* 0x002ea40000000800 */
.L_x_90:
[----:B-----5:R-:W-:Y:S01]  /*5a40*/  FSETP.NEU.AND P3, PT, R50, RZ, PT ;  /* 0x000000ff3200720b */ /* 0x020fe20003f6d000 */
[----:B------:R-:W-:Y:S01]  /*5a50*/  IMAD.SHL.U32 R139, R118, 0x4, RZ ;  /* 0x00000004768b7824 */ /* 0x000fe200078e00ff */
[----:B------:R-:W-:Y:S01]  /*5a60*/  SEL R5, RZ, 0xffffffff, P2 ;  /* 0xffffffffff057807 */ /* 0x000fe20001000000 */
[----:B------:R-:W-:Y:S01]  /*5a70*/  IMAD.SHL.U32 R141, R125, 0x10, RZ ;  /* 0x000000107d8d7824 */ /* 0x000fe200078e00ff */
[----:B------:R-:W-:Y:S01]  /*5a80*/  @P1 LOP3.LUT P2, RZ, R51, 0xff, RZ, 0xc0, !PT ;  /* 0x000000ff33ff1812 */ /* 0x000fe2000784c0ff */
[----:B------:R-:W-:Y:S01]  /*5a90*/  VIADD R138, R139, UR48 ;  /* 0x000000308b8a7c36 */ /* 0x000fe20008000000 */
[----:B------:R-:W-:Y:S01]  /*5aa0*/  @P1 SEL R0, RZ, 0xffffffff, P3 ;  /* 0xffffffffff001807 */ /* 0x000fe20001800000 */
[----:B------:R-:W-:Y:S01]  /*5ab0*/  IMAD.MOV.U32 R145, RZ, RZ, -0x10 ;  /* 0xfffffff0ff917424 */ /* 0x000fe200078e00ff */
[----:B------:R-:W-:Y:S01]  /*5ac0*/  LEA R140, R44, UR48, 0x3 ;  /* 0x000000302c8c7c11 */ /* 0x000fe2000f8e18ff */
[----:B------:R-:W-:Y:S01]  /*5ad0*/  IMAD.SHL.U32 R143, R126, 0x10, RZ ;  /* 0x000000107e8f7824 */ /* 0x000fe200078e00ff */
[----:B------:R-:W-:Y:S01]  /*5ae0*/  @P0 SEL R0, R5, R0, !P2 ;  /* 0x0000000005000207 */ /* 0x000fe20005000000 */
[----:B------:R-:W-:Y:S01]  /*5af0*/  IMAD.IADD R134, R138, 0x1, R141 ;  /* 0x000000018a867824 */ /* 0x000fe200078e028d */
[----:B------:R-:W-:Y:S01]  /*5b00*/  SHF.L.U32 R3, R124, 0x1f, RZ ;  /* 0x0000001f7c037819 */ /* 0x000fe200000006ff */
[----:B------:R-:W-:Y:S01]  /*5b10*/  IMAD.IADD R137, R138, 0x1, R143 ;  /* 0x000000018a897824 */ /* 0x000fe200078e028f */
[----:B------:R-:W-:Y:S01]  /*5b20*/  @P1 LOP3.LUT R0, R0, 0x1, RZ, 0xc0, !PT ;  /* 0x0000000100001812 */ /* 0x000fe200078ec0ff */
[--C-:B------:R-:W-:Y:S01]  /*5b30*/  IMAD.IADD R132, R143, 0x1, R134.reuse ;  /* 0x000000018f847824 */ /* 0x100fe200078e0286 */
[----:B------:R-:W-:Y:S01]  /*5b40*/  PLOP3.LUT P2, PT, PT, PT, UP1, 0x80, 0x8 ;  /* 0x000000000008781c */ /* 0x000fe20003f4f018 */
[----:B------:R-:W-:Y:S01]  /*5b50*/  BSSY B1, `(.L_x_91) ;  /* 0x0000049000017945 */ /* 0x000fe20003800000 */
[----:B------:R-:W-:Y:S01]  /*5b60*/  ISETP.NE.U32.OR P4, PT, R0, 0x1, !P1 ;  /* 0x000000010000780c */ /* 0x000fe20004f85470 */
[----:B------:R-:W-:Y:S01]  /*5b70*/  IMAD.MOV.U32 R144, RZ, RZ, 0x1 ;  /* 0x00000001ff907424 */ /* 0x000fe200078e00ff */
[----:B------:R-:W-:Y:S01]  /*5b80*/  SEL R0, RZ, 0xffffffff, P3 ;  /* 0xffffffffff007807 */ /* 0x000fe20001800000 */
[----:B------:R-:W-:Y:S01]  /*5b90*/  IMAD R48, R44, 0x100, R47 ;  /* 0x000001002c307824 */ /* 0x000fe200078e022f */
[----:B------:R-:W-:Y:S01]  /*5ba0*/  LOP3.LUT P3, R129, R51, 0xff, RZ, 0xc0, !PT ;  /* 0x000000ff33817812 */ /* 0x000fe2000786c0ff */
[----:B------:R-:W-:Y:S01]  /*5bb0*/  IMAD.MOV.U32 R142, RZ, RZ, RZ ;  /* 0x000000ffff8e7224 */ /* 0x000fe200078e00ff */
[----:B------:R-:W-:Y:S02]  /*5bc0*/  P2R R136, PR, RZ, 0x10 ;  /* 0x00000010ff887803 */ /* 0x000fe40000000000 */
[----:B------:R-:W-:Y:S02]  /*5bd0*/  CS2R R106, SRZ ;  /* 0x00000000006a7805 */ /* 0x000fe4000001ff00 */
[----:B------:R-:W-:Y:S02]  /*5be0*/  CS2R R104, SRZ ;  /* 0x0000000000687805 */ /* 0x000fe4000001ff00 */
[----:B------:R-:W-:Y:S02]  /*5bf0*/  CS2R R102, SRZ ;  /* 0x0000000000667805 */ /* 0x000fe4000001ff00 */
[----:B------:R-:W-:Y:S02]  /*5c00*/  CS2R R100, SRZ ;  /* 0x0000000000647805 */ /* 0x000fe4000001ff00 */
[----:B------:R-:W-:Y:S02]  /*5c10*/  @P2 SEL R0, R5, R0, !P3 ;  /* 0x0000000005002207 */ /* 0x000fe40005800000 */
[----:B------:R-:W-:Y:S02]  /*5c20*/  CS2R R98, SRZ ;  /* 0x0000000000627805 */ /* 0x000fe4000001ff00 */
[----:B------:R-:W-:Y:S02]  /*5c30*/  @P4 SHF.L.U32 R2, RZ, 0x1f, RZ ;  /* 0x0000001fff024819 */ /* 0x000fe400000006ff */
[----:B------:R-:W-:Y:S02]  /*5c40*/  CS2R R96, SRZ ;  /* 0x0000000000607805 */ /* 0x000fe4000001ff00 */
[----:B------:R-:W-:Y:S02]  /*5c50*/  LOP3.LUT R0, R0, 0x1, RZ, 0xc0, !PT ;  /* 0x0000000100007812 */ /* 0x000fe400078ec0ff */
[----:B------:R-:W-:Y:S01]  /*5c60*/  CS2R R94, SRZ ;  /* 0x00000000005e7805 */ /* 0x000fe2000001ff00 */
[----:B------:R-:W1:Y:S01]  /*5c70*/  @P4 SYNCS.PHASECHK.TRANS64.TRYWAIT P1, [UR48+0x30], R2 ;  /* 0x00003002ff0045a7 */ /* 0x000e620008021130 */
[----:B------:R-:W-:Y:S02]  /*5c80*/  CS2R R92, SRZ ;  /* 0x00000000005c7805 */ /* 0x000fe4000001ff00 */
[----:B------:R-:W-:Y:S02]  /*5c90*/  ISETP.NE.U32.AND P2, PT, R0, 0x1, PT ;  /* 0x000000010000780c */ /* 0x000fe40003f45070 */
[----:B------:R-:W-:Y:S02]  /*5ca0*/  CS2R R90, SRZ ;  /* 0x00000000005a7805 */ /* 0x000fe4000001ff00 */
[----:B------:R-:W-:Y:S02]  /*5cb0*/  CS2R R88, SRZ ;  /* 0x0000000000587805 */ /* 0x000fe4000001ff00 */
[----:B------:R-:W-:Y:S02]  /*5cc0*/  CS2R R86, SRZ ;  /* 0x0000000000567805 */ /* 0x000fe4000001ff00 */
[----:B------:R-:W-:Y:S02]  /*5cd0*/  P2R R146, PR, RZ, 0x4 ;  /* 0x00000004ff927803 */ /* 0x000fe40000000000 */
[----:B------:R-:W-:Y:S02]  /*5ce0*/  CS2R R84, SRZ ;  /* 0x0000000000547805 */ /* 0x000fe4000001ff00 */
[----:B------:R-:W-:Y:S02]  /*5cf0*/  ISETP.NE.U32.AND P2, PT, R119, 0x1, PT ;  /* 0x000000017700780c */ /* 0x000fe40003f45070 */
[----:B------:R-:W-:Y:S02]  /*5d00*/  CS2R R82, SRZ ;  /* 0x0000000000527805 */ /* 0x000fe4000001ff00 */
[----:B------:R-:W-:Y:S02]  /*5d10*/  CS2R R80, SRZ ;  /* 0x0000000000507805 */ /* 0x000fe4000001ff00 */
[----:B------:R-:W-:Y:S02]  /*5d20*/  CS2R R78, SRZ ;  /* 0x00000000004e7805 */ /* 0x000fe4000001ff00 */
[----:B------:R-:W-:Y:S02]  /*5d30*/  SEL R145, R145, 0x10, !P2 ;  /* 0x0000001091917807 */ /* 0x000fe40005000000 */
[----:B------:R-:W-:Y:S01]  /*5d40*/  CS2R R76, SRZ ;  /* 0x00000000004c7805 */ /* 0x000fe2000001ff00 */
[----:B------:R3:W4:Y:S02]  /*5d50*/  SYNCS.PHASECHK.TRANS64.TRYWAIT P0, [R140+URZ+0xa0], R3 ;  /* 0x0000a0038c0075a7 */ /* 0x00072400080011ff */
[----:B------:R-:W-:Y:S02]  /*5d60*/  IMAD.IADD R138, R138, 0x1, R145 ;  /* 0x000000018a8a7824 */ /* 0x000fe400078e0291 */
[C---:B------:R-:W-:Y:S02]  /*5d70*/  IMAD.IADD R135, R145.reuse, 0x1, R137 ;  /* 0x0000000191877824 */ /* 0x040fe400078e0289 */
[C---:B------:R-:W-:Y:S02]  /*5d80*/  IMAD.IADD R133, R145.reuse, 0x1, R134 ;  /* 0x0000000191857824 */ /* 0x040fe400078e0286 */
[----:B------:R-:W-:Y:S01]  /*5d90*/  IMAD.IADD R131, R145, 0x1, R132 ;  /* 0x0000000191837824 */ /* 0x000fe200078e0284 */
[----:B-1----:R-:W-:Y:S01]  /*5da0*/  @P4 SEL R144, RZ, 0x1, !P1 ;  /* 0x00000001ff904807 */ /* 0x002fe20004800000 */
[----:B---3--:R-:W-:Y:S06]  /*5db0*/  @!P4 BRA `(.L_x_92) ;  /* 0x000000000088c947 */ /* 0x008fec0003800000 */
[----:B------:R-:W-:Y:S01]  /*5dc0*/  IMAD.MOV.U32 R106, RZ, RZ, RZ ;  /* 0x000000ffff6a7224 */ /* 0x000fe200078e00ff */
[----:B------:R-:W-:Y:S01]  /*5dd0*/  ISETP.NE.AND P1, PT, R144, RZ, PT ;  /* 0x000000ff9000720c */ /* 0x000fe20003f25270 */
[----:B------:R-:W-:Y:S01]  /*5de0*/  BSSY B0, `(.L_x_93) ;  /* 0x0000014000007945 */ /* 0x000fe20003800000 */
[----:B------:R-:W-:Y:S02]  /*5df0*/  CS2R R78, SRZ ;  /* 0x00000000004e7805 */ /* 0x000fe4000001ff00 */
        /* <DEDUP_REMOVED lines=13> */
[----:B------:R-:W-:Y:S01]  /*5ed0*/  CS2R R104, SRZ ;  /* 0x0000000000687805 */ /* 0x000fe2000001ff00 */
[----:B------:R-:W-:Y:S06]  /*5ee0*/  @P1 BRA `(.L_x_94) ;  /* 0x00000000000c1947 */ /* 0x000fec0003800000 */
[----:B------:R-:W-:Y:S04]  /*5ef0*/  SHF.L.U32 R5, RZ, 0x1f, RZ ;  /* 0x0000001fff057819 */ /* 0x000fe800000006ff */
[----:B------:R-:W1:Y:S02]  /*5f00*/  SYNCS.PHASECHK.TRANS64.TRYWAIT P1, [UR48+0x30], R5 ;  /* 0x00003005ff0075a7 */ /* 0x000e640008021130 */
[----:B-1----:R-:W-:Y:S05]  /*5f10*/  @!P1 BRA `(.L_x_95) ;  /* 0x0000005c009c9947 */ /* 0x002fea0003800000 */
.L_x_94:
[----:B------:R-:W-:Y:S05]  /*5f20*/  BSYNC B0 ;  /* 0x0000000000007941 */ /* 0x000fea0003800000 */
.L_x_93:
[----:B------:R-:W-:Y:S01]  /*5f30*/  ISETP.NE.AND P1, PT, R146, RZ, PT ;  /* 0x000000ff9200720c */ /* 0x000fe20003f25270 */
[----:B------:R-:W-:Y:S11]  /*5f40*/  HFMA2 R142, -RZ, RZ, 0, 5.9604644775390625e-08 ;  /* 0x00000001ff8e7431 */ /* 0x000ff600000001ff */
[----:B------:R-:W-:Y:S01]  /*5f50*/  @!UPT UIADD3 URZ, UPT, UPT, URZ, URZ, URZ ;  /* 0x000000fffffff290 */ /* 0x000fe2000fffe0ff */
[----:B------:R3:W1:Y:S04]  /*5f60*/  @P1 LDS.128 R76, [R139+UR48+0x400] ;  /* 0x000400308b4c1984 */ /* 0x0006680008000c00 */
[----:B------:R3:W1:Y:S04]  /*5f70*/  @P1 LDS.128 R80, [R138+0x400] ;  /* 0x000400008a501984 */ /* 0x0006680000000c00 */
[----:B------:R3:W1:Y:S04]  /*5f80*/  @P1 LDS.128 R84, [R137+0x400] ;  /* 0x0004000089541984 */ /* 0x0006680000000c00 */
[----:B------:R3:W1:Y:S04]  /*5f90*/  @P1 LDS.128 R88, [R135+0x400] ;  /* 0x0004000087581984 */ /* 0x0006680000000c00 */
[----:B------:R3:W1:Y:S04]  /*5fa0*/  @P1 LDS.128 R92, [R134+0x400] ;  /* 0x00040000865c1984 */ /* 0x0006680000000c00 */
[----:B------:R3:W1:Y:S04]  /*5fb0*/  @P1 LDS.128 R96, [R133+0x400] ;  /* 0x0004000085601984 */ /* 0x0006680000000c00 */
[----:B------:R3:W1:Y:S04]  /*5fc0*/  @P1 LDS.128 R100, [R132+0x400] ;  /* 0x0004000084641984 */ /* 0x0006680000000c00 */
[----:B------:R3:W1:Y:S02]  /*5fd0*/  @P1 LDS.128 R104, [R131+0x400] ;  /* 0x0004000083681984 */ /* 0x0006640000000c00 */
.L_x_92:
[----:B------:R-:W-:Y:S05]  /*5fe0*/  BSYNC B1 ;  /* 0x0000000000017941 */ /* 0x000fea0003800000 */
.L_x_91:
[----:B-1----:R-:W-:Y:S04]  /*5ff0*/  SHF.R.U32.HI R5, RZ, 0x15, R48 ;  /* 0x00000015ff057819 */ /* 0x002fe80000011630 */
[----:B------:R-:W-:Y:S01]  /*6000*/  LOP3.LUT P1, RZ, R5, 0x3, R120, 0x48, !PT ;  /* 0x0000000305ff7812 */ /* 0x000fe20007824878 */
[----:B------:R-:W-:Y:S01]  /*6010*/  @!UPT UIADD3 URZ, UPT, UPT, URZ, URZ, URZ ;  /* 0x000000fffffff290 */ /* 0x000fe2000fffe0ff */
[----:B----4-:R-:W-:Y:S11]  /*6020*/  @P0 BRA `(.L_x_96) ;  /* 0x0000000000080947 */ /* 0x010ff60003800000 */
[----:B------:R-:W1:Y:S02]  /*6030*/  SYNCS.PHASECHK.TRANS64.TRYWAIT P0, [R140+URZ+0xa0], R3 ;  /* 0x0000a0038c0075a7 */ /* 0x000e6400080011ff */
[----:B-1----:R-:W-:Y:S05]  /*6040*/  @!P0 BRA `(.L_x_97) ;  /* 0x0000005c00688947 */ /* 0x002fea0003800000 */
.L_x_96:
[----:B------:R-:W-:Y:S05]  /*6050*/  @!P1 BRA `(.L_x_98) ;  /* 0x0000000000409947 */ /* 0x000fea0003800000 */
[----:B------:R-:W4:Y:S01]  /*6060*/  LDCU.64 UR8, c[0x4][0x70] ;  /* 0x01000e00ff0877ac */ /* 0x000f220008000a00 */
[----:B-1----:R-:W-:Y:S01]  /*6070*/  MOV R3, 0x0 ;  /* 0x0000000000037802 */ /* 0x002fe20000000f00 */
[----:B------:R-:W-:Y:S02]  /*6080*/  HFMA2 R12, -RZ, RZ, 0, 5.9604644775390625e-08 ;  /* 0x00000001ff0c7431 */ /* 0x000fe400000001ff */
[----:B------:R-:W-:Y:S02]  /*6090*/  IMAD.MOV.U32 R8, RZ, RZ, 0x192 ;  /* 0x00000192ff087424 */ /* 0x000fe400078e00ff */
[----:B------:R-:W-:Y:S01]  /*60a0*/  IMAD.MOV.U32 R13, RZ, RZ, RZ ;  /* 0x000000ffff0d7224 */ /* 0x000fe200078e00ff */
[----:B------:R-:W1:Y:S01]  /*60b0*/  LDCU.64 UR6, c[0x4][0x78] ;  /* 0x01000f00ff0677ac */ /* 0x000e620008000a00 */
[----:B------:R-:W2:Y:S01]  /*60c0*/  LDC.64 R2, c[0x4][R3] ;  /* 0x0100000003027b82 */ /* 0x000ea20000000a00 */
[----:B------:R-:W5:Y:S01]  /*60d0*/  LDCU.64 UR4, c[0x4][0x10] ;  /* 0x01000200ff0477ac */ /* 0x000f620008000a00 */
[----:B----4-:R-:W-:Y:S01]  /*60e0*/  MOV R5, UR9 ;  /* 0x0000000900057c02 */ /* 0x010fe20008000f00 */
[----:B------:R-:W-:Y:S01]  /*60f0*/  IMAD.U32 R4, RZ, RZ, UR8 ;  /* 0x00000008ff047e24 */ /* 0x000fe2000f8e00ff */
[----:B-1----:R-:W-:Y:S01]  /*6100*/  MOV R7, UR7 ;  /* 0x0000000700077c02 */ /* 0x002fe20008000f00 */
[----:B------:R-:W-:Y:S01]  /*6110*/  IMAD.U32 R6, RZ, RZ, UR6 ;  /* 0x00000006ff067e24 */ /* 0x000fe2000f8e00ff */
[----:B-----5:R-:W-:Y:S01]  /*6120*/  MOV R11, UR5 ;  /* 0x00000005000b7c02 */ /* 0x020fe20008000f00 */
[----:B------:R-:W-:Y:S02]  /*6130*/  IMAD.U32 R10, RZ, RZ, UR4 ;  /* 0x00000004ff0a7e24 */ /* 0x000fe4000f8e00ff */
[----:B------:R-:W-:Y:S07]  /*6140*/  LEPC R20, `(.L_x_98) ;  /* 0x000000001014794e */ /* 0x000fee0000000000 */
[----:B--23--:R-:W-:Y:S05]  /*6150*/  CALL.ABS.NOINC R2 ;  /* 0x0000000002007343 */ /* 0x00cfea0003c00000 */
.L_x_98:
[----:B------:R-:W-:Y:S05]  /*6160*/  WARPSYNC.ALL ;  /* 0x0000000000007948 */ /* 0x000fea0003800000 */
[----:B------:R-:W-:Y:S01]  /*6170*/  R2UR UR4, R48 ;  /* 0x00000000300472ca */ /* 0x000fe200000e0000 */
[----:B------:R-:W-:Y:S01]  /*6180*/  BSSY.RECONVERGENT B0, `(.L_x_99) ;  /* 0x000005d000007945 */ /* 0x000fe20003800200 */
[----:B------:R-:W-:Y:S11]  /*6190*/  ISETP.NE.AND P0, PT, R127, RZ, PT ;  /* 0x000000ff7f00720c */ /* 0x000ff60003f05270 */
[----:B------:R-:W1:Y:S02]  /*61a0*/  LDTM.x32 R4, tmem[UR4] ;  /* 0x00000004000479ee */ /* 0x000e6400082c0000 */
[C---:B-12---:R-:W-:Y:S01]  /*61b0*/  FMUL R3, R46.reuse, R4 ;  /* 0x000000042e037220 */ /* 0x046fe20000400000 */
[C---:B------:R-:W-:Y:S01]  /*61c0*/  FMUL R0, R46.reuse, R5 ;  /* 0x000000052e007220 */ /* 0x040fe20000400000 */
[C---:B------:R-:W-:Y:S01]  /*61d0*/  FMUL R5, R46.reuse, R6 ;  /* 0x000000062e057220 */ /* 0x040fe20000400000 */
[----:B------:R-:W-:Y:S01]  /*61e0*/  FMUL R2, R46, R7 ;  /* 0x000000072e027220 */ /* 0x000fe20000400000 */
[C---:B------:R-:W-:Y:S01]  /*61f0*/  FFMA R52, R50.reuse, R76, R3 ;  /* 0x0000004c32347223 */ /* 0x040fe20000000003 */
[C---:B------:R-:W-:Y:S01]  /*6200*/  FFMA R53, R50.reuse, R77, R0 ;  /* 0x0000004d32357223 */ /* 0x040fe20000000000 */
[C---:B------:R-:W-:Y:S01]  /*6210*/  FFMA R54, R50.reuse, R78, R5 ;  /* 0x0000004e32367223 */ /* 0x040fe20000000005 */
[----:B------:R-:W-:Y:S01]  /*6220*/  FFMA R55, R50, R79, R2 ;  /* 0x0000004f32377223 */ /* 0x000fe20000000002 */
[C---:B------:R-:W-:Y:S01]  /*6230*/  FMUL R7, R46.reuse, R8 ;  /* 0x000000082e077220 */ /* 0x040fe20000400000 */
[C---:B------:R-:W-:Y:S01]  /*6240*/  FMUL R4, R46.reuse, R9 ;  /* 0x000000092e047220 */ /* 0x040fe20000400000 */
[C---:B------:R-:W-:Y:S01]  /*6250*/  FMUL R9, R46.reuse, R10 ;  /* 0x0000000a2e097220 */ /* 0x040fe20000400000 */
[----:B------:R-:W-:Y:S01]  /*6260*/  FMUL R6, R46, R11 ;  /* 0x0000000b2e067220 */ /* 0x000fe20000400000 */
[----:B------:R1:W-:Y:S01]  /*6270*/  STS.128 [R139+UR48+0x400], R52 ;  /* 0x000400348b007988 */ /* 0x0003e20008000c30 */
        /* <DEDUP_REMOVED lines=8> */
[----:B------:R2:W-:Y:S01]  /*6300*/  STS.128 [R138+0x400], R56 ;  /* 0x000400388a007388 */ /* 0x0005e20000000c00 */
        /* <DEDUP_REMOVED lines=18> */
[----:B------:R-:W-:Y:S01]  /*6430*/  FFMA R68, R50, R92, R19 ;  /* 0x0000005c32447223 */ /* 0x000fe20000000013 */
[----:B------:R-:W-:Y:S01]  /*6440*/  FMUL R23, R46, R24 ;  /* 0x000000182e177220 */ /* 0x000fe20000400000 */
[----:B------:R-:W-:Y:S01]  /*6450*/  FFMA R69, R50, R93, R16 ;  /* 0x0000005d32457223 */ /* 0x000fe20000000010 */
[----:B------:R-:W-:Y:S01]  /*6460*/  FMUL R20, R46, R25 ;  /* 0x000000192e147220 */ /* 0x000fe20000400000 */
[----:B------:R-:W-:Y:S01]  /*6470*/  FFMA R70, R50, R94, R21 ;  /* 0x0000005e32467223 */ /* 0x000fe20000000015 */
[----:B------:R-:W-:Y:S01]  /*6480*/  FMUL R25, R46, R26 ;  /* 0x0000001a2e197220 */ /* 0x000fe20000400000 */
[----:B------:R-:W-:Y:S01]  /*6490*/  FFMA R71, R50, R95, R18 ;  /* 0x0000005f32477223 */ /* 0x000fe20000000012 */
[----:B------:R-:W-:Y:S01]  /*64a0*/  FMUL R22, R46, R27 ;  /* 0x0000001b2e167220 */ /* 0x000fe20000400000 */
[----:B-1----:R-:W-:Y:S01]  /*64b0*/  FFMA R52, R50, R96, R23 ;  /* 0x0000006032347223 */ /* 0x002fe20000000017 */
[----:B------:R-:W-:Y:S01]  /*64c0*/  FMUL R27, R46, R28 ;  /* 0x0000001c2e1b7220 */ /* 0x000fe20000400000 */
[----:B------:R-:W-:Y:S01]  /*64d0*/  FFMA R53, R50, R97, R20 ;  /* 0x0000006132357223 */ /* 0x000fe20000000014 */
[----:B------:R3:W-:Y:S01]  /*64e0*/  STS.128 [R134+0x400], R68 ;  /* 0x0004004486007388 */ /* 0x0007e20000000c00 */
[----:B------:R-:W-:Y:S01]  /*64f0*/  FMUL R24, R46, R29 ;  /* 0x0000001d2e187220 */ /* 0x000fe20000400000 */
[----:B------:R-:W-:Y:S01]  /*6500*/  FFMA R54, R50, R98, R25 ;  /* 0x0000006232367223 */ /* 0x000fe20000000019 */
[----:B------:R-:W-:Y:S01]  /*6510*/  FMUL R29, R46, R30 ;  /* 0x0000001e2e1d7220 */ /* 0x000fe20000400000 */
[----:B------:R-:W-:Y:S01]  /*6520*/  FFMA R55, R50, R99, R22 ;  /* 0x0000006332377223 */ /* 0x000fe20000000016 */
[----:B------:R-:W-:Y:S01]  /*6530*/  FMUL R26, R46, R31 ;  /* 0x0000001f2e1a7220 */ /* 0x000fe20000400000 */
[----:B--2---:R-:W-:Y:S01]  /*6540*/  FFMA R56, R50, R100, R27 ;  /* 0x0000006432387223 */ /* 0x004fe2000000001b */
        /* <DEDUP_REMOVED lines=8> */
[C---:B----4-:R-:W-:Y:S01]  /*65d0*/  FFMA R60, R50.reuse, R104, R31 ;  /* 0x00000068323c7223 */ /* 0x050fe2000000001f */
[C---:B------:R-:W-:Y:S01]  /*65e0*/  FFMA R61, R50.reuse, R105, R28 ;  /* 0x00000069323d7223 */ /* 0x040fe2000000001c */
[C---:B------:R-:W-:Y:S01]  /*65f0*/  FFMA R62, R50.reuse, R106, R3 ;  /* 0x0000006a323e7223 */ /* 0x040fe20000000003 */
[----:B------:R3:W-:Y:S01]  /*6600*/  STS.128 [R132+0x400], R56 ;  /* 0x0004003884007388 */ /* 0x0007e20000000c00 */
[----:B------:R-:W-:Y:S05]  /*6610*/  FFMA R63, R50, R107, R0 ;  /* 0x0000006b323f7223 */ /* 0x000fea0000000000 */
[----:B------:R3:W-:Y:S01]  /*6620*/  STS.128 [R131+0x400], R60 ;  /* 0x0004003c83007388 */ /* 0x0007e20000000c00 */
[----:B------:R-:W-:Y:S01]  /*6630*/  @!PT LDS RZ, [RZ] ;  /* 0x00000000fffff984 */ /* 0x000fe20000000800 */
[----:B------:R-:W-:Y:S01]  /*6640*/  @!PT LDS RZ, [RZ] ;  /* 0x00000000fffff984 */ /* 0x000fe20000000800 */
[----:B------:R-:W-:Y:S01]  /*6650*/  @!PT LDS RZ, [RZ] ;  /* 0x00000000fffff984 */ /* 0x000fe20000000800 */
[----:B------:R-:W-:Y:S01]  /*6660*/  @!PT LDS RZ, [RZ] ;  /* 0x00000000fffff984 */ /* 0x000fe20000000800 */
[----:B------:R1:W-:Y:S06]  /*6670*/  MEMBAR.ALL.CTA ;  /* 0x0000000000007992 */ /* 0x0003ec0000008000 */
[----:B-1----:R-:W1:Y:S02]  /*6680*/  FENCE.VIEW.ASYNC.S ;  /* 0x00000000000073c6 */ /* 0x002e640000000000 */
[----:B-1----:R-:W-:Y:S06]  /*6690*/  BAR.SYNC.DEFER_BLOCKING 0x1, 0x80 ;  /* 0x0042000000007b1d */ /* 0x002fec0000010000 */
[----:B------:R-:W-:Y:S05]  /*66a0*/  @P0 BRA `(.L_x_100) ;  /* 0x0000000000280947 */ /* 0x000fea0003800000 */
[----:B------:R-:W-:Y:S02]  /*66b0*/  UIADD3 UR4, UPT, UPT, UR48, 0x400, URZ ;  /* 0x0000040030047890 */ /* 0x000fe4000fffe0ff */
[----:B------:R-:W-:Y:S01]  /*66c0*/  UIADD3 UR6, UP0, UPT, UR52, 0x680, URZ ;  /* 0x0000068034067890 */ /* 0x000fe2000ff1e0ff */
[----:B------:R-:W-:Y:S03]  /*66d0*/  UMOV UR43, UR36 ;  /* 0x00000024002b7c82 */ /* 0x000fe60008000000 */
[----:B------:R-:W-:Y:S01]  /*66e0*/  MOV R121, UR4 ;  /* 0x0000000400797c02 */ /* 0x000fe20008000f00 */
[----:B------:R-:W-:Y:S03]  /*66f0*/  UIADD3.X UR7, UPT, UPT, URZ, UR53, URZ, UP0, !UPT ;  /* 0x00000035ff077290 */ /* 0x000fe600087fe4ff */
[----:B------:R-:W-:Y:S11]  /*6700*/  R2UR UR40, R121 ;  /* 0x00000000792872ca */ /* 0x000ff600000e0000 */
[----:B------:R-:W-:Y:S02]  /*6710*/  @!UPT UIADD3 URZ, UPT, UPT, URZ, URZ, URZ ;  /* 0x000000fffffff290 */ /* 0x000fe4000fffe0ff */
[----:B------:R1:W-:Y:S01]  /*6720*/  UTMASTG.3D [UR40], [UR6] ;  /* 0x00000028060073b5 */ /* 0x0003e20008010000 */
[----:B------:R0:W-:Y:S01]  /*6730*/  UTMACMDFLUSH ;  /* 0x00000000000079b7 */ /* 0x0001e20000000000 */
[----:B-1----:R-:W-:Y:S04]  /*6740*/  DEPBAR.LE SB0, 0x1 ;  /* 0x000080400000791a */ /* 0x002fe80000000000 */
.L_x_100:
[----:B------:R-:W-:Y:S05]  /*6750*/  BSYNC.RECONVERGENT B0 ;  /* 0x0000000000007941 */ /* 0x000fea0003800200 */
.L_x_99:
[----:B------:R-:W-:Y:S01]  /*6760*/  BAR.SYNC.DEFER_BLOCKING 0x1, 0x80 ;  /* 0x0042000000007b1d */ /* 0x000fe20000010000 */
[----:B------:R-:W-:Y:S01]  /*6770*/  ISETP.NE.AND P1, PT, R136, RZ, PT ;  /* 0x000000ff8800720c */ /* 0x000fe20003f25270 */
[----:B------:R-:W-:Y:S01]  /*6780*/  UISETP.NE.AND UP0, UPT, UR49, URZ, UPT ;  /* 0x000000ff3100728c */ /* 0x000fe2000bf05270 */
[----:B------:R-:W-:Y:S11]  /*6790*/  LEA R3, R142, UR48, 0x3 ;  /* 0x000000308e037c11 */ /* 0x000ff6000f8e18ff */
[----:B------:R-:W-:Y:S01]  /*67a0*/  @P1 SHF.L.U32 R2, RZ, 0x1f, RZ ;  /* 0x0000001fff021819 */ /* 0x000fe200000006ff */
[----:B------:R-:W-:Y:S06]  /*67b0*/  BRA.U !UP0, `(.L_x_101) ;  /* 0x0000000108247547 */ /* 0x000fec000b800000 */
[----:B------:R-:W-:Y:S01]  /*67c0*/  IMAD.U32 R5, RZ, RZ, UR51 ;  /* 0x00000033ff057e24 */ /* 0x000fe2000f8e00ff */
[----:B------:R-:W-:Y:S01]  /*67d0*/  MOV R0, UR37 ;  /* 0x0000002500007c02 */ /* 0x000fe20008000f00 */
[----:B------:R-:W-:Y:S03]  /*67e0*/  UIADD3 UR51, UPT, UPT, UR51, 0x1, URZ ;  /* 0x0000000133337890 */ /* 0x000fe6000fffe0ff */
[----:B------:R-:W-:Y:S01]  /*67f0*/  @P1 LEA R5, R5, UR48, 0x3 ;  /* 0x0000003005051c11 */ /* 0x000fe2000f8e18ff */
[----:B------:R-:W-:Y:S04]  /*6800*/  UISETP.NE.AND UP0, UPT, UR51, 0x4, UPT ;  /* 0x000000043300788c */ /* 0x000fe8000bf05270 */
[----:B------:R-:W-:Y:S01]  /*6810*/  @P1 VIADD R5, R5, 0x50 ;  /* 0x0000005005051836 */ /* 0x000fe20000000000 */
[----:B------:R-:W-:Y:S04]  /*6820*/  USEL UR51, UR51, URZ, UP0 ;  /* 0x000000ff33337287 */ /* 0x000fe80008000000 */
[----:B------:R-:W-:Y:S04]  /*6830*/  @P1 PRMT R0, R0, 0x654, R5 ;  /* 0x0000065400001816 */ /* 0x000fe80000000005 */
[----:B------:R1:W-:Y:S04]  /*6840*/  @P1 SYNCS.ARRIVE.TRANS64.RED.A1T0 RZ, [R0+URZ], RZ ;  /* 0x000000ff00ff19a7 */ /* 0x0003e800081004ff */
.L_x_101:
[----:B------:R-:W2:Y:S01]  /*6850*/  @P1 SYNCS.PHASECHK.TRANS64.TRYWAIT P0, [R3+URZ+0x30], R2 ;  /* 0x00003002030015a7 */ /* 0x000ea200080011ff */
[----:B------:R-:W-:Y:S01]  /*6860*/  BSSY B1, `(.L_x_102) ;  /* 0x000001f000017945 */ /* 0x000fe20003800000 */
[----:B--2---:R-:W-:Y:S03]  /*6870*/  @P1 SEL R144, RZ, 0x1, !P0 ;  /* 0x00000001ff901807 */ /* 0x004fe60004000000 */
[----:B------:R-:W-:Y:S05]  /*6880*/  @!P1 BRA `(.L_x_103) ;  /* 0x0000000000709947 */ /* 0x000fea0003800000 */
[----:B------:R-:W-:Y:S01]  /*6890*/  ISETP.NE.AND P1, PT, R146, RZ, PT ;  /* 0x000000ff9200720c */ /* 0x000fe20003f25270 */
[----:B------:R-:W-:Y:S01]  /*68a0*/  BSSY B0, `(.L_x_104) ;  /* 0x000000b000007945 */ /* 0x000fe20003800000 */
[----:B------:R-:W-:Y:S11]  /*68b0*/  ISETP.NE.AND P0, PT, R144, RZ, PT ;  /* 0x000000ff9000720c */ /* 0x000ff60003f05270 */
[----:B------:R-:W-:Y:S05]  /*68c0*/  @P1 IMAD R6, R142, 0x4000, R139 ;  /* 0x000040008e061824 */ /* 0x000fea00078e028b */
[----:B-1----:R-:W-:Y:S04]  /*68d0*/  @P1 IADD3 R0, PT, PT, R6, UR48, RZ ;  /* 0x0000003006001c10 */ /* 0x002fe8000fffe0ff */
[----:B------:R-:W-:Y:S01]  /*68e0*/  @P1 IADD3 R4, PT, PT, R143, R0, RZ ;  /* 0x000000008f041210 */ /* 0x000fe20007ffe0ff */
[--C-:B------:R-:W-:Y:S02]  /*68f0*/  @P1 IMAD.IADD R2, R141, 0x1, R0.reuse ;  /* 0x000000018d021824 */ /* 0x100fe400078e0200 */
[----:B------:R-:W-:Y:S01]  /*6900*/  @P1 IMAD.IADD R5, R145, 0x1, R0 ;  /* 0x0000000191051824 */ /* 0x000fe200078e0200 */
[----:B------:R-:W-:Y:S06]  /*6910*/  @P0 BRA `(.L_x_105) ;  /* 0x00000000000c0947 */ /* 0x000fec0003800000 */
[----:B------:R-:W-:Y:S04]  /*6920*/  SHF.L.U32 R0, RZ, 0x1f, RZ ;  /* 0x0000001fff007819 */ /* 0x000fe800000006ff */
[----:B------:R-:W1:Y:S02]  /*6930*/  SYNCS.PHASECHK.TRANS64.TRYWAIT P0, [R3+URZ+0x30], R0 ;  /* 0x00003000030075a7 */ /* 0x000e6400080011ff */
[----:B-1----:R-:W-:Y:S05]  /*6940*/  @!P0 BRA `(.L_x_106) ;  /* 0x00000054003c8947 */ /* 0x002fea0003800000 */
.L_x_105:
[----:B------:R-:W-:Y:S05]  /*6950*/  BSYNC B0 ;  /* 0x0000000000007941 */ /* 0x000fea0003800000 */
.L_x_104:
[----:B------:R-:W-:Y:S01]  /*6960*/  ISETP.NE.AND P0, PT, R146, RZ, PT ;  /* 0x000000ff9200720c */ /* 0x000fe20003f05270 */
[----:B------:R-:W-:Y:S11]  /*6970*/  VIADD R142, R142, 0x1 ;  /* 0x000000018e8e7836 */ /* 0x000ff60000000000 */
[----:B------:R-:W-:Y:S01]  /*6980*/  @!UPT UIADD3 URZ, UPT, UPT, URZ, URZ, URZ ;  /* 0x000000fffffff290 */ /* 0x000fe2000fffe0ff */
[----:B------:R2:W4:Y:S01]  /*6990*/  @P0 LDS.128 R76, [R6+UR48+0x400] ;  /* 0x00040030064c0984 */ /* 0x0005220008000c00 */
[--C-:B-1----:R-:W-:Y:S01]  /*69a0*/  @P0 IMAD.IADD R0, R143, 0x1, R2.reuse ;  /* 0x000000018f000824 */ /* 0x102fe200078e0202 */
[C---:B------:R-:W-:Y:S01]  /*69b0*/  @P0 IADD3 R3, PT, PT, R145.reuse, R4, RZ ;  /* 0x0000000491030210 */ /* 0x040fe20007ffe0ff */
[C---:B------:R-:W-:Y:S01]  /*69c0*/  @P0 IMAD.IADD R7, R145.reuse, 0x1, R2 ;  /* 0x0000000191070824 */ /* 0x040fe200078e0202 */
[----:B------:R2:W1:Y:S02]  /*69d0*/  @P0 LDS.128 R80, [R5+0x400] ;  /* 0x0004000005500984 */ /* 0x0004640000000c00 */
[----:B------:R-:W-:Y:S02]  /*69e0*/  @P0 IADD3 R8, PT, PT, R145, R0, RZ ;  /* 0x0000000091080210 */ /* 0x000fe40007ffe0ff */
[----:B------:R2:W1:Y:S04]  /*69f0*/  @P0 LDS.128 R84, [R4+0x400] ;  /* 0x0004000004540984 */ /* 0x0004680000000c00 */
[----:B------:R2:W1:Y:S04]  /*6a00*/  @P0 LDS.128 R88, [R3+0x400] ;  /* 0x0004000003580984 */ /* 0x0004680000000c00 */
[----:B------:R2:W1:Y:S04]  /*6a10*/  @P0 LDS.128 R92, [R2+0x400] ;  /* 0x00040000025c0984 */ /* 0x0004680000000c00 */
[----:B------:R2:W1:Y:S04]  /*6a20*/  @P0 LDS.128 R96, [R7+0x400] ;  /* 0x0004000007600984 */ /* 0x0004680000000c00 */
[----:B------:R2:W1:Y:S04]  /*6a30*/  @P0 LDS.128 R100, [R0+0x400] ;  /* 0x0004000000640984 */ /* 0x0004680000000c00 */
[----:B------:R2:W1:Y:S02]  /*6a40*/  @P0 LDS.128 R104, [R8+0x400] ;  /* 0x0004000008680984 */ /* 0x0004640000000c00 */
.L_x_103:
[----:B------:R-:W-:Y:S05]  /*6a50*/  BSYNC B1 ;  /* 0x0000000000017941 */ /* 0x000fea0003800000 */
.L_x_102:
[----:B--2---:R-:W-:Y:S05]  /*6a60*/  VIADD R3, R48, 0x20 ;  /* 0x0000002030037836 */ /* 0x004fea0000000000 */
[----:B------:R-:W-:Y:S04]  /*6a70*/  SHF.R.U32.HI R3, RZ, 0x15, R3 ;  /* 0x00000015ff037819 */ /* 0x000fe80000011603 */
[----:B------:R-:W-:Y:S11]  /*6a80*/  LOP3.LUT P0, RZ, R3, 0x3, R120, 0x48, !PT ;  /* 0x0000000303ff7812 */ /* 0x000ff60007804878 */
[----:B------:R-:W-:Y:S02]  /*6a90*/  @!UPT UIADD3 URZ, UPT, UPT, URZ, URZ, URZ ;  /* 0x000000fffffff290 */ /* 0x000fe4000fffe0ff */
[----:B------:R-:W-:Y:S05]  /*6aa0*/  @!P0 BRA `(.L_x_107) ;  /* 0x0000000000408947 */ /* 0x000fea0003800000 */
[----:B------:R-:W2:Y:S01]  /*6ab0*/  LDCU.64 UR8, c[0x4][0x70] ;  /* 0x01000e00ff0877ac */ /* 0x000ea20008000a00 */
[----:B------:R-:W-:Y:S01]  /*6ac0*/  MOV R3, 0x0 ;  /* 0x0000000000037802 */ /* 0x000fe20000000f00 */
[----:B------:R-:W-:Y:S02]  /*6ad0*/  HFMA2 R12, -RZ, RZ, 0, 5.9604644775390625e-08 ;  /* 0x00000001ff0c7431 */ /* 0x000fe400000001ff */
[----:B------:R-:W-:Y:S02]  /*6ae0*/  IMAD.MOV.U32 R8, RZ, RZ, 0x192 ;  /* 0x00000192ff087424 */ /* 0x000fe400078e00ff */
[----:B------:R-:W-:Y:S01]  /*6af0*/  IMAD.MOV.U32 R13, RZ, RZ, RZ ;  /* 0x000000ffff0d7224 */ /* 0x000fe200078e00ff */
[----:B------:R-:W5:Y:S01]  /*6b00*/  LDCU.64 UR6, c[0x4][0x78] ;  /* 0x01000f00ff0677ac */ /* 0x000f620008000a00 */
[----:B------:R-:W1:Y:S01]  /*6b10*/  LDC.64 R2, c[0x4][R3] ;  /* 0x0100000003027b82 */ /* 0x000e620000000a00 */
[----:B------:R-:W3:Y:S01]  /*6b20*/  LDCU.64 UR4, c[0x4][0x10] ;  /* 0x01000200ff0477ac */ /* 0x000ee20008000a00 */
[----:B--2---:R-:W-:Y:S01]  /*6b30*/  MOV R5, UR9 ;  /* 0x0000000900057c02 */ /* 0x004fe20008000f00 */
[----:B------:R-:W-:Y:S01]  /*6b40*/  IMAD.U32 R4, RZ, RZ, UR8 ;  /* 0x00000008ff047e24 */ /* 0x000fe2000f8e00ff */
[----:B-----5:R-:W-:Y:S01]  /*6b50*/  MOV R7, UR7 ;  /* 0x0000000700077c02 */ /* 0x020fe20008000f00 */
[----:B------:R-:W-:Y:S01]  /*6b60*/  IMAD.U32 R6, RZ, RZ, UR6 ;  /* 0x00000006ff067e24 */ /* 0x000fe2000f8e00ff */
[----:B---3--:R-:W-:Y:S01]  /*6b70*/  MOV R11, UR5 ;  /* 0x00000005000b7c02 */ /* 0x008fe20008000f00 */
[----:B------:R-:W-:Y:S02]  /*6b80*/  IMAD.U32 R10, RZ, RZ, UR4 ;  /* 0x00000004ff0a7e24 */ /* 0x000fe4000f8e00ff */
[----:B------:R-:W-:Y:S07]  /*6b90*/  LEPC R20, `(.L_x_107) ;  /* 0x000000001014794e */ /* 0x000fee0000000000 */
[----:B-1--4-:R-:W-:Y:S05]  /*6ba0*/  CALL.ABS.NOINC R2 ;  /* 0x0000000002007343 */ /* 0x012fea0003c00000 */
.L_x_107:
[----:B------:R-:W-:Y:S05]  /*6bb0*/  WARPSYNC.ALL ;  /* 0x0000000000007948 */ /* 0x000fea0003800000 */
[----:B------:R-:W-:Y:S01]  /*6bc0*/  R2UR UR4, R48 ;  /* 0x00000000300472ca */ /* 0x000fe200000e0000 */
[----:B------:R-:W-:Y:S01]  /*6bd0*/  BSSY.RECONVERGENT B0, `(.L_x_108) ;  /* 0x0000064000007945 */ /* 0x000fe20003800200 */
[----:B------:R-:W-:Y:S02]  /*6be0*/  ISETP.NE.AND P6, PT, R136, RZ, PT ;  /* 0x000000ff8800720c */ /* 0x000fe40003fc5270 */
[----:B------:R-:W-:Y:S02]  /*6bf0*/  ISETP.NE.AND P0, PT, R127, RZ, PT ;  /* 0x000000ff7f00720c */ /* 0x000fe40003f05270 */
[----:B------:R-:W-:Y:S02]  /*6c00*/  MOV R148, UR51 ;  /* 0x0000003300947c02 */ /* 0x000fe40008000f00 */
[----:B------:R-:W-:Y:S05]  /*6c10*/  MOV R147, UR37 ;  /* 0x0000002500937c02 */ /* 0x000fea0008000f00 */
[----:B------:R-:W2:Y:S02]  /*6c20*/  LDTM.x32 R4, tmem[UR4+0x20] ;  /* 0x00002004000479ee */ /* 0x000ea400082c0000 */
[----:B------:R-:W-:Y:S02]  /*6c30*/  @P6 LEA R148, R148, UR48, 0x3 ;  /* 0x0000003094946c11 */ /* 0x000fe4000f8e18ff */
[----:B------:R-:W-:Y:S02]  /*6c40*/  @P6 SHF.L.U32 R149, RZ, 0x1f, RZ ;  /* 0x0000001fff956819 */ /* 0x000fe400000006ff */
[----:B------:R-:W-:Y:S04]  /*6c50*/  @P6 IADD3 R148, PT, PT, R148, 0x50, RZ ;  /* 0x0000005094946810 */ /* 0x000fe80007ffe0ff */
[----:B------:R-:W-:Y:S02]  /*6c60*/  @P6 PRMT R147, R147, 0x654, R148 ;  /* 0x0000065493936816 */ /* 0x000fe40000000094 */
[----:B------:R-:W-:Y:S01]  /*6c70*/  LEA R148, R142, UR48, 0x3 ;  /* 0x000000308e947c11 */ /* 0x000fe2000f8e18ff */
[C---:B--2---:R-:W-:Y:S01]  /*6c80*/  FMUL R3, R46.reuse, R4 ;  /* 0x000000042e037220 */ /* 0x044fe20000400000 */
[C---:B-1----:R-:W-:Y:S01]  /*6c90*/  FMUL R0, R46.reuse, R5 ;  /* 0x000000052e007220 */ /* 0x042fe20000400000 */
[C---:B------:R-:W-:Y:S01]  /*6ca0*/  FMUL R5, R46.reuse, R6 ;  /* 0x000000062e057220 */ /* 0x040fe20000400000 */
[----:B------:R-:W-:Y:S01]  /*6cb0*/  FMUL R2, R46, R7 ;  /* 0x000000072e027220 */ /* 0x000fe20000400000 */
[C---:B---34-:R-:W-:Y:S01]  /*6cc0*/  FFMA R52, R50.reuse, R76, R3 ;  /* 0x0000004c32347223 */ /* 0x058fe20000000003 */
        /* <DEDUP_REMOVED lines=61> */
[C---:B--2---:R-:W-:Y:S01]  /*70a0*/  FFMA R56, R50.reuse, R104, R31 ;  /* 0x0000006832387223 */ /* 0x044fe2000000001f */
        /* <DEDUP_REMOVED lines=13> */
[----:B------:R-:W-:Y:S02]  /*7180*/  UIADD3 UR8, UP0, UPT, UR52, 0x680, URZ ;  /* 0x0000068034087890 */ /* 0x000fe4000ff1e0ff */
[----:B------:R-:W-:Y:S02]  /*7190*/  UIADD3 UR5, UPT, UPT, UR41, 0x20, URZ ;  /* 0x0000002029057890 */ /* 0x000fe4000fffe0ff */
[----:B------:R-:W-:Y:S02]  /*71a0*/  UIADD3 UR4, UPT, UPT, UR48, 0x4400, URZ ;  /* 0x0000440030047890 */ /* 0x000fe4000fffe0ff */
[----:B------:R-:W-:Y:S01]  /*71b0*/  UIADD3.X UR9, UPT, UPT, URZ, UR53, URZ, UP0, !UPT ;  /* 0x00000035ff097290 */ /* 0x000fe200087fe4ff */
[----:B------:R-:W-:Y:S01]  /*71c0*/  UMOV UR6, UR42 ;  /* 0x0000002a00067c82 */ /* 0x000fe20008000000 */
[----:B------:R-:W-:Y:S07]  /*71d0*/  UMOV UR7, UR36 ;  /* 0x0000002400077c82 */ /* 0x000fee0008000000 */
[----:B------:R1:W-:Y:S01]  /*71e0*/  UTMASTG.3D [UR4], [UR8] ;  /* 0x00000004080073b5 */ /* 0x0003e20008010000 */
[----:B------:R0:W-:Y:S01]  /*71f0*/  UTMACMDFLUSH ;  /* 0x00000000000079b7 */ /* 0x0001e20000000000 */
[----:B-1----:R-:W-:Y:S04]  /*7200*/  DEPBAR.LE SB0, 0x1 ;  /* 0x000080400000791a */ /* 0x002fe80000000000 */
.L_x_109:
[----:B------:R-:W-:Y:S05]  /*7210*/  BSYNC.RECONVERGENT B0 ;  /* 0x0000000000007941 */ /* 0x000fea0003800200 */
.L_x_108:
[----:B------:R-:W-:Y:S01]  /*7220*/  BAR.SYNC.DEFER_BLOCKING 0x1, 0x80 ;  /* 0x0042000000007b1d */ /* 0x000fe20000010000 */
[----:B------:R-:W-:Y:S04]  /*7230*/  UIADD3 UR40, UPT, UPT, UR51, 0x1, URZ ;  /* 0x0000000133287890 */ /* 0x000fe8000fffe0ff */
[----:B------:R-:W-:Y:S04]  /*7240*/  UISETP.NE.AND UP0, UPT, UR40, 0x4, UPT ;  /* 0x000000042800788c */ /* 0x000fe8000bf05270 */
[----:B------:R-:W-:Y:S01]  /*7250*/  USEL UR40, UR40, URZ, UP0 ;  /* 0x000000ff28287287 */ /* 0x000fe20008000000 */
[----:B------:R1:W-:Y:S01]  /*7260*/  @P6 SYNCS.ARRIVE.TRANS64.RED.A1T0 RZ, [R147+URZ], RZ ;  /* 0x000000ff93ff69a7 */ /* 0x0003e200081004ff */
[----:B------:R-:W-:Y:S01]  /*7270*/  BSSY B1, `(.L_x_110) ;  /* 0x0000020000017945 */ /* 0x000fe20003800000 */
[----:B------:R-:W2:Y:S02]  /*7280*/  @P6 SYNCS.PHASECHK.TRANS64.TRYWAIT P0, [R148+URZ+0x30], R149 ;  /* 0x00003095940065a7 */ /* 0x000ea400080011ff */
[----:B--2---:R-:W-:Y:S01]  /*7290*/  @P6 SEL R144, RZ, 0x1, !P0 ;  /* 0x00000001ff906807 */ /* 0x004fe20004000000 */
[----:B-1----:R-:W-:Y:S06]  /*72a0*/  @!P6 BRA `(.L_x_111) ;  /* 0x000000000070e947 */ /* 0x002fec0003800000 */
[----:B------:R-:W-:Y:S01]  /*72b0*/  ISETP.NE.AND P1, PT, R146, RZ, PT ;  /* 0x000000ff9200720c */ /* 0x000fe20003f25270 */
[----:B------:R-:W-:Y:S01]  /*72c0*/  BSSY B0, `(.L_x_112) ;  /* 0x000000b000007945 */ /* 0x000fe20003800000 */
[----:B------:R-:W-:Y:S11]  /*72d0*/  ISETP.NE.AND P0, PT, R144, RZ, PT ;  /* 0x000000ff9000720c */ /* 0x000ff60003f05270 */
[----:B------:R-:W-:Y:S05]  /*72e0*/  @P1 IMAD R4, R142, 0x4000, R139 ;  /* 0x000040008e041824 */ /* 0x000fea00078e028b */
[----:B------:R-:W-:Y:S04]  /*72f0*/  @P1 IADD3 R6, PT, PT, R4, UR48, RZ ;  /* 0x0000003004061c10 */ /* 0x000fe8000fffe0ff */
[----:B------:R-:W-:Y:S01]  /*7300*/  @P1 IADD3 R2, PT, PT, R143, R6, RZ ;  /* 0x000000068f021210 */ /* 0x000fe20007ffe0ff */
[--C-:B------:R-:W-:Y:S02]  /*7310*/  @P1 IMAD.IADD R0, R141, 0x1, R6.reuse ;  /* 0x000000018d001824 */ /* 0x100fe400078e0206 */
[----:B------:R-:W-:Y:S01]  /*7320*/  @P1 IMAD.IADD R3, R145, 0x1, R6 ;  /* 0x0000000191031824 */ /* 0x000fe200078e0206 */
[----:B------:R-:W-:Y:S06]  /*7330*/  @P0 BRA `(.L_x_113) ;  /* 0x00000000000c0947 */ /* 0x000fec0003800000 */
[----:B------:R-:W-:Y:S04]  /*7340*/  SHF.L.U32 R5, RZ, 0x1f, RZ ;  /* 0x0000001fff057819 */ /* 0x000fe800000006ff */
[----:B------:R-:W1:Y:S02]  /*7350*/  SYNCS.PHASECHK.TRANS64.TRYWAIT P0, [R148+URZ+0x30], R5 ;  /* 0x00003005940075a7 */ /* 0x000e6400080011ff */
[----:B-1----:R-:W-:Y:S05]  /*7360*/  @!P0 BRA `(.L_x_114) ;  /* 0x0000004800c88947 */ /* 0x002fea0003800000 */
.L_x_113:
[----:B------:R-:W-:Y:S05]  /*7370*/  BSYNC B0 ;  /* 0x0000000000007941 */ /* 0x000fea0003800000 */
.L_x_112:
[----:B------:R-:W-:Y:S01]  /*7380*/  ISETP.NE.AND P0, PT, R146, RZ, PT ;  /* 0x000000ff9200720c */ /* 0x000fe20003f05270 */
[----:B------:R-:W-:Y:S11]  /*7390*/  VIADD R142, R142, 0x1 ;  /* 0x000000018e8e7836 */ /* 0x000ff60000000000 */
[----:B------:R-:W-:Y:S01]  /*73a0*/  @!UPT UIADD3 URZ, UPT, UPT, URZ, URZ, URZ ;  /* 0x000000fffffff290 */ /* 0x000fe2000fffe0ff */
[----:B------:R2:W4:Y:S01]  /*73b0*/  @P0 LDS.128 R76, [R4+UR48+0x400] ;  /* 0x00040030044c0984 */ /* 0x0005220008000c00 */
[--C-:B------:R-:W-:Y:S01]  /*73c0*/  @P0 IMAD.IADD R6, R143, 0x1, R0.reuse ;  /* 0x000000018f060824 */ /* 0x100fe200078e0200 */
[C---:B-1----:R-:W-:Y:S01]  /*73d0*/  @P0 IADD3 R5, PT, PT, R145.reuse, R2, RZ ;  /* 0x0000000291050210 */ /* 0x042fe20007ffe0ff */
        /* <DEDUP_REMOVED lines=9> */
.L_x_111:
[----:B------:R-:W-:Y:S05]  /*7470*/  BSYNC B1 ;  /* 0x0000000000017941 */ /* 0x000fea0003800000 */
.L_x_110:
        /* <DEDUP_REMOVED lines=21> */
.L_x_115:
        /* <DEDUP_REMOVED lines=14> */
[C---:B------:R-:W-:Y:S01]  /*76b0*/  FMUL R0, R46.reuse, R5 ;  /* 0x000000052e007220 */ /* 0x040fe20000400000 */
        /* <DEDUP_REMOVED lines=11> */
[C---:B-1----:R-:W-:Y:S01]  /*7770*/  FFMA R56, R50.reuse, R80, R7 ;  /* 0x0000005032387223 */ /* 0x042fe20000000007 */
        /* <DEDUP_REMOVED lines=52> */
[C---:B-1----:R-:W-:Y:S01]  /*7ac0*/  FFMA R56, R50.reuse, R104, R31 ;  /* 0x0000006832387223 */ /* 0x042fe2000000001f */
        /* <DEDUP_REMOVED lines=22> */
.L_x_117:
[----:B------:R-:W-:Y:S05]  /*7c30*/  BSYNC.RECONVERGENT B0 ;  /* 0x0000000000007941 */ /* 0x000fea0003800200 */
.L_x_116:
[----:B------:R-:W-:Y:S01]  /*7c40*/  BAR.SYNC.DEFER_BLOCKING 0x1, 0x80 ;  /* 0x0042000000007b1d */ /* 0x000fe20000010000 */
[----:B------:R-:W-:Y:S04]  /*7c50*/  UIADD3 UR43, UPT, UPT, UR40, 0x1, URZ ;  /* 0x00000001282b7890 */ /* 0x000fe8000fffe0ff */
[----:B------:R-:W-:Y:S04]  /*7c60*/  UISETP.NE.AND UP0, UPT, UR43, 0x4, UPT ;  /* 0x000000042b00788c */ /* 0x000fe8000bf05270 */
[----:B------:R-:W-:Y:S01]  /*7c70*/  USEL UR43, UR43, URZ, UP0 ;  /* 0x000000ff2b2b7287 */ /* 0x000fe20008000000 */
[----:B------:R1:W-:Y:S01]  /*7c80*/  @P6 SYNCS.ARRIVE.TRANS64.RED.A1T0 RZ, [R147+URZ], RZ ;  /* 0x000000ff93ff69a7 */ /* 0x0003e200081004ff */
[----:B------:R-:W-:Y:S01]  /*7c90*/  BSSY B1, `(.L_x_118) ;  /* 0x0000023000017945 */ /* 0x000fe20003800000 */
[----:B------:R-:W2:Y:S01]  /*7ca0*/  @P6 SYNCS.PHASECHK.TRANS64.TRYWAIT P0, [R148+URZ+0x30], R149 ;  /* 0x00003095940065a7 */ /* 0x000ea200080011ff */
[----:B-1----:R-:W-:Y:S01]  /*7cb0*/  HFMA2 R147, -RZ, RZ, 0, 0 ;  /* 0x00000000ff937431 */ /* 0x002fe200000001ff */
[----:B--2---:R-:W-:Y:S01]  /*7cc0*/  @P6 SEL R144, RZ, 0x1, !P0 ;  /* 0x00000001ff906807 */ /* 0x004fe20004000000 */
[----:B------:R-:W-:Y:S06]  /*7cd0*/  @!P6 BRA `(.L_x_119) ;  /* 0x000000000078e947 */ /* 0x000fec0003800000 */
        /* <DEDUP_REMOVED lines=12> */
.L_x_121:
[----:B------:R-:W-:Y:S05]  /*7da0*/  BSYNC B0 ;  /* 0x0000000000007941 */ /* 0x000fea0003800000 */
.L_x_120:
[----:B------:R-:W-:Y:S02]  /*7db0*/  ISETP.NE.AND P0, PT, R146, RZ, PT ;  /* 0x000000ff9200720c */ /* 0x000fe40003f05270 */
[----:B------:R-:W-:Y:S11]  /*7dc0*/  IADD3 R142, PT, PT, R142, 0x1, RZ ;  /* 0x000000018e8e7810 */ /* 0x000ff60007ffe0ff */
[----:B------:R2:W4:Y:S01]  /*7dd0*/  @P0 LDS.128 R76, [R4+UR48+0x400] ;  /* 0x00040030044c0984 */ /* 0x0005220008000c00 */
[----:B------:R-:W-:Y:S01]  /*7de0*/  @P0 IMAD.IADD R6, R143, 0x1, R0 ;  /* 0x000000018f060824 */ /* 0x000fe200078e0200 */
[C---:B------:R-:W-:Y:S01]  /*7df0*/  @P0 IADD3 R7, PT, PT, R145.reuse, R0, RZ ;  /* 0x0000000091070210 */ /* 0x040fe20007ffe0ff */
[C---:B-1----:R-:W-:Y:S01]  /*7e00*/  @P0 IMAD.IADD R5, R145.reuse, 0x1, R2 ;  /* 0x0000000191050824 */ /* 0x042fe200078e0202 */
[----:B------:R2:W1:Y:S01]  /*7e10*/  @P0 LDS.128 R80, [R3+0x400] ;  /* 0x0004000003500984 */ /* 0x0004620000000c00 */
[----:B------:R-:W-:Y:S03]  /*7e20*/  @P0 IMAD.IADD R8, R145, 0x1, R6 ;  /* 0x0000000191080824 */ /* 0x000fe600078e0206 */
[----:B------:R2:W1:Y:S04]  /*7e30*/  @P0 LDS.128 R84, [R2+0x400] ;  /* 0x0004000002540984 */ /* 0x0004680000000c00 */
[----:B------:R2:W1:Y:S04]  /*7e40*/  @P0 LDS.128 R88, [R5+0x400] ;  /* 0x0004000005580984 */ /* 0x0004680000000c00 */
[----:B------:R2:W1:Y:S04]  /*7e50*/  @P0 LDS.128 R92, [R0+0x400] ;  /* 0x00040000005c0984 */ /* 0x0004680000000c00 */
[----:B------:R2:W1:Y:S04]  /*7e60*/  @P0 LDS.128 R96, [R7+0x400] ;  /* 0x0004000007600984 */ /* 0x0004680000000c00 */
[----:B------:R2:W1:Y:S04]  /*7e70*/  @P0 LDS.128 R100, [R6+0x400] ;  /* 0x0004000006640984 */ /* 0x0004680000000c00 */
[----:B------:R2:W1:Y:S01]  /*7e80*/  @P0 LDS.128 R104, [R8+0x400] ;  /* 0x0004000008680984 */ /* 0x0004620000000c00 */
[C---:B------:R-:W-:Y:S04]  /*7e90*/  ISETP.NE.AND P0, PT, R142.reuse, 0x4, PT ;  /* 0x000000048e00780c */ /* 0x040fe80003f05270 */
[----:B------:R-:W-:Y:S02]  /*7ea0*/  SEL R142, R142, RZ, P0 ;  /* 0x000000ff8e8e7207 */ /* 0x000fe40000000000 */
[----:B------:R-:W-:Y:S02]  /*7eb0*/  SEL R147, RZ, 0x1, P0 ;  /* 0x00000001ff937807 */ /* 0x000fe40000000000 */
.L_x_119:
[----:B------:R-:W-:Y:S05]  /*7ec0*/  BSYNC B1 ;  /* 0x0000000000017941 */ /* 0x000fea0003800000 */
.L_x_118:
        /* <DEDUP_REMOVED lines=21> */
.L_x_123:
        /* <DEDUP_REMOVED lines=9> */
[----:B------:R-:W-:Y:S02]  /*80b0*/  @P6 SHF.L.U32 R150, R147, 0x1f, RZ ;  /* 0x0000001f93966819 */ /* 0x000fe400000006ff */
        /* <DEDUP_REMOVED lines=92> */
.L_x_125:
[----:B------:R-:W-:Y:S05]  /*8680*/  BSYNC.RECONVERGENT B0 ;  /* 0x0000000000007941 */ /* 0x000fea0003800200 */
.L_x_124:
        /* <DEDUP_REMOVED lines=18> */
[----:B------:R-:W-:Y:S04]  /*87b0*/  SHF.L.U32 R6, R147, 0x1f, RZ ;  /* 0x0000001f93067819 */ /* 0x000fe800000006ff */
[----:B------:R-:W1:Y:S02]  /*87c0*/  SYNCS.PHASECHK.TRANS64.TRYWAIT P0, [R149+URZ+0x30], R6 ;  /* 0x00003006950075a7 */ /* 0x000e6400080011ff */
[----:B-1----:R-:W-:Y:S05]  /*87d0*/  @!P0 BRA `(.L_x_130) ;  /* 0x0000003400d48947 */ /* 0x002fea0003800000 */
.L_x_129:
[----:B------:R-:W-:Y:S05]  /*87e0*/  BSYNC B0 ;  /* 0x0000000000007941 */ /* 0x000fea0003800000 */
.L_x_128:
[----:B------:R-:W-:Y:S01]  /*87f0*/  ISETP.NE.AND P0, PT, R146, RZ, PT ;  /* 0x000000ff9200720c */ /* 0x000fe20003f05270 */
[----:B------:R-:W-:Y:S11]  /*8800*/  VIADD R142, R142, 0x1 ;  /* 0x000000018e8e7836 */ /* 0x000ff60000000000 */
[----:B------:R-:W-:Y:S01]  /*8810*/  @!UPT UIADD3 URZ, UPT, UPT, URZ, URZ, URZ ;  /* 0x000000fffffff290 */ /* 0x000fe2000fffe0ff */
[----:B------:R2:W4:Y:S01]  /*8820*/  @P0 LDS.128 R76, [R4+UR48+0x400] ;  /* 0x00040030044c0984 */ /* 0x0005220008000c00 */
[----:B-1----:R-:W-:Y:S02]  /*8830*/  @P0 IMAD.IADD R6, R143, 0x1, R0 ;  /* 0x000000018f060824 */ /* 0x002fe400078e0200 */
[C---:B------:R-:W-:Y:S01]  /*8840*/  @P0 IMAD.IADD R5, R145.reuse, 0x1, R2 ;  /* 0x0000000191050824 */ /* 0x040fe200078e0202 */
[----:B------:R1:W1:Y:S01]  /*8850*/  @P0 LDS.128 R80, [R3+0x400] ;  /* 0x0004000003500984 */ /* 0x0002620000000c00 */
[C---:B------:R-:W-:Y:S02]  /*8860*/  @P0 IMAD.IADD R7, R145.reuse, 0x1, R0 ;  /* 0x0000000191070824 */ /* 0x040fe400078e0200 */
[----:B------:R-:W-:Y:S01]  /*8870*/  @P0 IMAD.IADD R8, R145, 0x1, R6 ;  /* 0x0000000191080824 */ /* 0x000fe200078e0206 */
[----:B------:R1:W1:Y:S04]  /*8880*/  @P0 LDS.128 R84, [R2+0x400] ;  /* 0x0004000002540984 */ /* 0x0002680000000c00 */
[----:B------:R1:W1:Y:S04]  /*8890*/  @P0 LDS.128 R88, [R5+0x400] ;  /* 0x0004000005580984 */ /* 0x0002680000000c00 */
[----:B------:R1:W1:Y:S04]  /*88a0*/  @P0 LDS.128 R92, [R0+0x400] ;  /* 0x00040000005c0984 */ /* 0x0002680000000c00 */
[----:B------:R1:W1:Y:S04]  /*88b0*/  @P0 LDS.128 R96, [R7+0x400] ;  /* 0x0004000007600984 */ /* 0x0002680000000c00 */
[----:B------:R1:W1:Y:S04]  /*88c0*/  @P0 LDS.128 R100, [R6+0x400] ;  /* 0x0004000006640984 */ /* 0x0002680000000c00 */
[----:B------:R1:W1:Y:S01]  /*88d0*/  @P0 LDS.128 R104, [R8+0x400] ;  /* 0x0004000008680984 */ /* 0x0002620000000c00 */
[C---:B------:R-:W-:Y:S04]  /*88e0*/  ISETP.NE.AND P0, PT, R142.reuse, 0x4, PT ;  /* 0x000000048e00780c */ /* 0x040fe80003f05270 */
[----:B--2---:R-:W-:Y:S02]  /*88f0*/  SEL R4, RZ, 0x1, P0 ;  /* 0x00000001ff047807 */ /* 0x004fe40000000000 */
[----:B------:R-:W-:Y:S02]  /*8900*/  SEL R142, R142, RZ, P0 ;  /* 0x000000ff8e8e7207 */ /* 0x000fe40000000000 */
[----:B------:R-:W-:Y:S02]  /*8910*/  LOP3.LUT R147, R147, R4, RZ, 0x3c, !PT ;  /* 0x0000000493937212 */ /* 0x000fe400078e3cff */
.L_x_127:
[----:B------:R-:W-:Y:S05]  /*8920*/  BSYNC B1 ;  /* 0x0000000000017941 */ /* 0x000fea0003800000 */
.L_x_126:
[----:B-1----:R-:W-:Y:S05]  /*8930*/  VIADD R3, R48, 0x80 ;  /* 0x0000008030037836 */ /* 0x002fea0000000000 */
[----:B------:R-:W-:Y:S04]  /*8940*/  SHF.R.U32.HI R3, RZ, 0x15, R3 ;  /* 0x00000015ff037819 */ /* 0x000fe80000011603 */
[----:B------:R-:W-:Y:S11]  /*8950*/  LOP3.LUT P0, RZ, R3, 0x3, R120, 0x48, !PT ;  /* 0x0000000303ff7812 */ /* 0x000ff60007804878 */
[----:B------:R-:W-:Y:S02]  /*8960*/  @!UPT UIADD3 URZ, UPT, UPT, URZ, URZ, URZ ;  /* 0x000000fffffff290 */ /* 0x000fe4000fffe0ff */
[----:B------:R-:W-:Y:S05]  /*8970*/  @!P0 BRA `(.L_x_131) ;  /* 0x0000000000408947 */ /* 0x000fea0003800000 */
[----:B------:R-:W1:Y:S01]  /*8980*/  LDCU.64 UR8, c[0x4][0x70] ;  /* 0x01000e00ff0877ac */ /* 0x000e620008000a00 */
[----:B------:R-:W-:Y:S01]  /*8990*/  MOV R3, 0x0 ;  /* 0x0000000000037802 */ /* 0x000fe20000000f00 */
[----:B------:R-:W-:Y:S02]  /*89a0*/  HFMA2 R12, -RZ, RZ, 0, 5.9604644775390625e-08 ;  /* 0x00000001ff0c7431 */ /* 0x000fe400000001ff */
[----:B------:R-:W-:Y:S02]  /*89b0*/  IMAD.MOV.U32 R8, RZ, RZ, 0x192 ;  /* 0x00000192ff087424 */ /* 0x000fe400078e00ff */
[----:B------:R-:W-:Y:S01]  /*89c0*/  IMAD.MOV.U32 R13, RZ, RZ, RZ ;  /* 0x000000ffff0d7224 */ /* 0x000fe200078e00ff */
[----:B------:R-:W2:Y:S01]  /*89d0*/  LDCU.64 UR6, c[0x4][0x78] ;  /* 0x01000f00ff0677ac */ /* 0x000ea20008000a00 */
[----:B------:R-:W3:Y:S01]  /*89e0*/  LDC.64 R2, c[0x4][R3] ;  /* 0x0100000003027b82 */ /* 0x000ee20000000a00 */
[----:B------:R-:W5:Y:S01]  /*89f0*/  LDCU.64 UR4, c[0x4][0x10] ;  /* 0x01000200ff0477ac */ /* 0x000f620008000a00 */
[----:B-1----:R-:W-:Y:S01]  /*8a00*/  MOV R5, UR9 ;  /* 0x0000000900057c02 */ /* 0x002fe20008000f00 */
[----:B------:R-:W-:Y:S01]  /*8a10*/  IMAD.U32 R4, RZ, RZ, UR8 ;  /* 0x00000008ff047e24 */ /* 0x000fe2000f8e00ff */
[----:B--2---:R-:W-:Y:S01]  /*8a20*/  MOV R7, UR7 ;  /* 0x0000000700077c02 */ /* 0x004fe20008000f00 */
[----:B------:R-:W-:Y:S01]  /*8a30*/  IMAD.U32 R6, RZ, RZ, UR6 ;  /* 0x00000006ff067e24 */ /* 0x000fe2000f8e00ff */
[----:B-----5:R-:W-:Y:S01]  /*8a40*/  MOV R11, UR5 ;  /* 0x00000005000b7c02 */ /* 0x020fe20008000f00 */
[----:B------:R-:W-:Y:S02]  /*8a50*/  IMAD.U32 R10, RZ, RZ, UR4 ;  /* 0x00000004ff0a7e24 */ /* 0x000fe4000f8e00ff */
[----:B------:R-:W-:Y:S07]  /*8a60*/  LEPC R20, `(.L_x_131) ;  /* 0x000000001014794e */ /* 0x000fee0000000000 */
[----:B---34-:R-:W-:Y:S05]  /*8a70*/  CALL.ABS.NOINC R2 ;  /* 0x0000000002007343 */ /* 0x018fea0003c00000 */
.L_x_131:
[----:B------:R-:W-:Y:S05]  /*8a80*/  WARPSYNC.ALL ;  /* 0x0000000000007948 */ /* 0x000fea0003800000 */
[----:B------:R-:W-:Y:S01]  /*8a90*/  R2UR UR4, R48 ;  /* 0x00000000300472ca */ /* 0x000fe200000e0000 */
[----:B------:R-:W-:Y:S01]  /*8aa0*/  BSSY.RECONVERGENT B0, `(.L_x_132) ;  /* 0x0000067000007945 */ /* 0x000fe20003800200 */
[----:B------:R-:W-:Y:S02]  /*8ab0*/  ISETP.NE.AND P6, PT, R136, RZ, PT ;  /* 0x000000ff8800720c */ /* 0x000fe40003fc5270 */
[----:B------:R-:W-:Y:S02]  /*8ac0*/  ISETP.NE.AND P0, PT, R127, RZ, PT ;  /* 0x000000ff7f00720c */ /* 0x000fe40003f05270 */
[----:B------:R-:W-:Y:S02]  /*8ad0*/  MOV R149, UR40 ;  /* 0x0000002800957c02 */ /* 0x000fe40008000f00 */
[----:B------:R-:W-:Y:S05]  /*8ae0*/  MOV R148, UR37 ;  /* 0x0000002500947c02 */ /* 0x000fea0008000f00 */
[----:B------:R-:W1:Y:S02]  /*8af0*/  LDTM.x32 R4, tmem[UR4+0x80] ;  /* 0x00008004000479ee */ /* 0x000e6400082c0000 */
[----:B------:R-:W-:Y:S02]  /*8b00*/  @P6 LEA R149, R149, UR48, 0x3 ;  /* 0x0000003095956c11 */ /* 0x000fe4000f8e18ff */
[----:B------:R-:W-:Y:S02]  /*8b10*/  @P6 SHF.L.U32 R150, R147, 0x1f, RZ ;  /* 0x0000001f93966819 */ /* 0x000fe400000006ff */
[----:B------:R-:W-:Y:S04]  /*8b20*/  @P6 IADD3 R149, PT, PT, R149, 0x50, RZ ;  /* 0x0000005095956810 */ /* 0x000fe80007ffe0ff */
[----:B------:R-:W-:Y:S02]  /*8b30*/  @P6 PRMT R148, R148, 0x654, R149 ;  /* 0x0000065494946816 */ /* 0x000fe40000000095 */
[----:B------:R-:W-:Y:S01]  /*8b40*/  LEA R149, R142, UR48, 0x3 ;  /* 0x000000308e957c11 */ /* 0x000fe2000f8e18ff */
[C---:B-1----:R-:W-:Y:S01]  /*8b50*/  FMUL R3, R46.reuse, R4 ;  /* 0x000000042e037220 */ /* 0x042fe20000400000 */
        /* <DEDUP_REMOVED lines=80> */
[----:B------:R-:W-:Y:S02]  /*9060*/  UIADD3 UR8, UP0, UPT, UR52, 0x680, URZ ;  /* 0x0000068034087890 */ /* 0x000fe4000ff1e0ff */
[----:B------:R-:W-:Y:S02]  /*9070*/  UIADD3 UR5, UPT, UPT, UR41, 0x80, URZ ;  /* 0x0000008029057890 */ /* 0x000fe4000fffe0ff */
[----:B------:R-:W-:Y:S01]  /*9080*/  MOV R121, UR10 ;  /* 0x0000000a00797c02 */ /* 0x000fe20008000f00 */
[----:B------:R-:W-:Y:S01]  /*9090*/  UIADD3.X UR9, UPT, UPT, URZ, UR53, URZ, UP0, !UPT ;  /* 0x00000035ff097290 */ /* 0x000fe200087fe4ff */
[----:B------:R-:W-:Y:S02]  /*90a0*/  UMOV UR6, UR42 ;  /* 0x0000002a00067c82 */ /* 0x000fe40008000000 */
[----:B------:R-:W-:Y:S01]  /*90b0*/  R2UR UR4, R121 ;  /* 0x00000000790472ca */ /* 0x000fe200000e0000 */
[----:B------:R-:W-:Y:S11]  /*90c0*/  UMOV UR7, UR36 ;  /* 0x0000002400077c82 */ /* 0x000ff60008000000 */
[----:B------:R-:W-:Y:S01]  /*90d0*/  @!UPT UIADD3 URZ, UPT, UPT, URZ, URZ, URZ ;  /* 0x000000fffffff290 */ /* 0x000fe2000fffe0ff */
[----:B------:R1:W-:Y:S01]  /*90e0*/  UTMASTG.3D [UR4], [UR8] ;  /* 0x00000004080073b5 */ /* 0x0003e20008010000 */
[----:B------:R0:W-:Y:S01]  /*90f0*/  UTMACMDFLUSH ;  /* 0x00000000000079b7 */ /* 0x0001e20000000000 */
[----:B-1----:R-:W-:Y:S04]  /*9100*/  DEPBAR.LE SB0, 0x1 ;  /* 0x000080400000791a */ /* 0x002fe80000000000 */
.L_x_133:
[----:B------:R-:W-:Y:S05]  /*9110*/  BSYNC.RECONVERGENT B0 ;  /* 0x0000000000007941 */ /* 0x000fea0003800200 */
.L_x_132:
        /* <DEDUP_REMOVED lines=21> */
.L_x_137:
[----:B------:R-:W-:Y:S05]  /*9270*/  BSYNC B0 ;  /* 0x0000000000007941 */ /* 0x000fea0003800000 */
.L_x_136:
        /* <DEDUP_REMOVED lines=19> */
.L_x_135:
[----:B------:R-:W-:Y:S05]  /*93b0*/  BSYNC B1 ;  /* 0x0000000000017941 */ /* 0x000fea0003800000 */
.L_x_134:
        /* <DEDUP_REMOVED lines=21> */
.L_x_139:
        /* <DEDUP_REMOVED lines=102> */
.L_x_141:
[----:B------:R-:W-:Y:S05]  /*9b70*/  BSYNC.RECONVERGENT B0 ;  /* 0x0000000000007941 */ /* 0x000fea0003800200 */
.L_x_140:
        /* <DEDUP_REMOVED lines=21> */
.L_x_145:
[----:B------:R-:W-:Y:S05]  /*9cd0*/  BSYNC B0 ;  /* 0x0000000000007941 */ /* 0x000fea0003800000 */
.L_x_144:
        /* <DEDUP_REMOVED lines=19> */
.L_x_143:
[----:B------:R-:W-:Y:S05]  /*9e10*/  BSYNC B1 ;  /* 0x0000000000017941 */ /* 0x000fea0003800000 */
.L_x_142:
        /* <DEDUP_REMOVED lines=21> */
.L_x_147:
[----:B------:R-:W-:Y:S05]  /*9f70*/  WARPSYNC.ALL ;  /* 0x0000000000007948 */ /* 0x000fea0003800000 */
[----:B------:R-:W-:Y:S01]  /*9f80*/  R2UR UR4, R48 ;  /* 0x00000000300472ca */ /* 0x000fe200000e0000 */
[----:B------:R-:W-:Y:S01]  /*9f90*/  BSSY.RECONVERGENT B0, `(.L_x_148) ;  /* 0x0000064000007945 */ /* 0x000fe20003800200 */
[----:B------:R-:W-:Y:S02]  /*9fa0*/  ISETP.NE.AND P6, PT, R136, RZ, PT ;  /* 0x000000ff8800720c */ /* 0x000fe40003fc5270 */
[----:B---3--:R-:W-:Y:S02]  /*9fb0*/  MOV R53, UR40 ;  /* 0x0000002800357c02 */ /* 0x008fe40008000f00 */
[----:B------:R-:W-:Y:S02]  /*9fc0*/  MOV R148, UR37 ;  /* 0x0000002500947c02 */ /* 0x000fe40008000f00 */
[----:B------:R-:W-:Y:S05]  /*9fd0*/  ISETP.NE.AND P0, PT, R127, RZ, PT ;  /* 0x000000ff7f00720c */ /* 0x000fea0003f05270 */
[----:B------:R-:W1:Y:S02]  /*9fe0*/  LDTM.x32 R4, tmem[UR4+0xc0] ;  /* 0x0000c004000479ee */ /* 0x000e6400082c0000 */
[----:B------:R-:W-:Y:S04]  /*9ff0*/  @P6 LEA R53, R53, UR48, 0x3 ;  /* 0x0000003035356c11 */ /* 0x000fe8000f8e18ff */
[----:B------:R-:W-:Y:S04]  /*a000*/  @P6 IADD3 R53, PT, PT, R53, 0x50, RZ ;  /* 0x0000005035356810 */ /* 0x000fe80007ffe0ff */
[----:B------:R-:W-:Y:S01]  /*a010*/  @P6 PRMT R148, R148, 0x654, R53 ;  /* 0x0000065494946816 */ /* 0x000fe20000000035 */
[C---:B-1----:R-:W-:Y:S01]  /*a020*/  FMUL R3, R46.reuse, R4 ;  /* 0x000000042e037220 */ /* 0x042fe20000400000 */
[C---:B------:R-:W-:Y:S01]  /*a030*/  FMUL R0, R46.reuse, R5 ;  /* 0x000000052e007220 */ /* 0x040fe20000400000 */
[C---:B------:R-:W-:Y:S01]  /*a040*/  FMUL R5, R46.reuse, R6 ;  /* 0x000000062e057220 */ /* 0x040fe20000400000 */
[----:B------:R-:W-:Y:S01]  /*a050*/  FMUL R2, R46, R7 ;  /* 0x000000072e027220 */ /* 0x000fe20000400000 */
[C---:B----4-:R-:W-:Y:S01]  /*a060*/  FFMA R52, R50.reuse, R76, R3 ;  /* 0x0000004c32347223 */ /* 0x050fe20000000003 */
        /* <DEDUP_REMOVED lines=65> */
[----:B------:R-:W-:Y:S01]  /*a480*/  FFMA R59, R50, R107, R0 ;  /* 0x0000006b323b7223 */ /* 0x000fe20000000000 */
[----:B---3--:R-:W-:Y:S02]  /*a490*/  LEA R60, R142, UR48, 0x3 ;  /* 0x000000308e3c7c11 */ /* 0x008fe4000f8e18ff */
[----:B------:R-:W-:Y:S02]  /*a4a0*/  @P6 SHF.L.U32 R61, R147, 0x1f, RZ ;  /* 0x0000001f933d6819 */ /* 0x000fe400000006ff */
        /* <DEDUP_REMOVED lines=18> */
.L_x_149:
[----:B------:R-:W-:Y:S05]  /*a5d0*/  BSYNC.RECONVERGENT B0 ;  /* 0x0000000000007941 */ /* 0x000fea0003800200 */
.L_x_148:
        /* <DEDUP_REMOVED lines=21> */
.L_x_153:
[----:B------:R-:W-:Y:S05]  /*a730*/  BSYNC B0 ;  /* 0x0000000000007941 */ /* 0x000fea0003800000 */
.L_x_152:
[----:B------:R-:W-:Y:S11]  /*a740*/  ISETP.NE.AND P0, PT, R146, RZ, PT ;  /* 0x000000ff9200720c */ /* 0x000ff60003f05270 */
[----:B------:R-:W-:Y:S02]  /*a750*/  @!UPT UIADD3 URZ, UPT, UPT, URZ, URZ, URZ ;  /* 0x000000fffffff290 */ /* 0x000fe4000fffe0ff */
[----:B------:R2:W3:Y:S01]  /*a760*/  @P0 LDS.128 R76, [R142+UR48+0x400] ;  /* 0x000400308e4c0984 */ /* 0x0004e20008000c00 */
[----:B------:R-:W-:Y:S01]  /*a770*/  @P0 IMAD.IADD R6, R143, 0x1, R2 ;  /* 0x000000018f060824 */ /* 0x000fe200078e0202 */
        /* <DEDUP_REMOVED lines=10> */
.L_x_151:
[----:B------:R-:W-:Y:S05]  /*a820*/  BSYNC B1 ;  /* 0x0000000000017941 */ /* 0x000fea0003800000 */
.L_x_150:
        /* <DEDUP_REMOVED lines=21> */
.L_x_155:
[----:B------:R-:W-:Y:S01]  /*a980*/  ISETP.NE.AND P0, PT, R127, RZ, PT ;  /* 0x000000ff7f00720c */ /* 0x000fe20003f05270 */
[----:B------:R-:W-:Y:S05]  /*a990*/  WARPSYNC.ALL ;  /* 0x0000000000007948 */ /* 0x000fea0003800000 */
[----:B------:R-:W-:Y:S01]  /*a9a0*/  R2UR UR4, R48 ;  /* 0x00000000300472ca */ /* 0x000fe200000e0000 */
[----:B------:R-:W-:Y:S01]  /*a9b0*/  BSSY.RECONVERGENT B0, `(.L_x_156) ;  /* 0x0000060000007945 */ /* 0x000fe20003800200 */
[----:B------:R-:W-:Y:S11]  /*a9c0*/  R2UR UR5, R140 ;  /* 0x000000008c0572ca */ /* 0x000ff600000e0000 */
[----:B------:R-:W2:Y:S01]  /*a9d0*/  LDTM.x32 R4, tmem[UR4+0xe0] ;  /* 0x0000e004000479ee */ /* 0x000ea200082c0000 */
[----:B------:R-:W-:Y:S01]  /*a9e0*/  NOP ;  /* 0x0000000000007918 */ /* 0x000fe20000000000 */
[----:B------:R-:W-:Y:S04]  /*a9f0*/  UIADD3 UR5, UPT, UPT, UR5, 0xb0, URZ ;  /* 0x000000b005057890 */ /* 0x000fe8000fffe0ff */
[----:B------:R-:W-:Y:S09]  /*aa00*/  UPRMT UR5, UR37, 0x654, UR5 ;  /* 0x0000065425057896 */ /* 0x000ff20008000005 */
[----:B--2---:R-:W-:Y:S01]  /*aa10*/  SYNCS.ARRIVE.TRANS64.RED.A1T0 RZ, [UR5], RZ ;  /* 0x000000ffffff79a7 */ /* 0x004fe20008100405 */
[C---:B------:R-:W-:Y:S01]  /*aa20*/  FMUL R3, R46.reuse, R4 ;  /* 0x000000042e037220 */ /* 0x040fe20000400000 */
        /* <DEDUP_REMOVED lines=11> */
[----:B------:R-:W-:Y:S01]  /*aae0*/  STS.128 [R139+UR48+0xc400], R52 ;  /* 0x00c400348b007988 */ /* 0x000fe20008000c30 */
        /* <DEDUP_REMOVED lines=8> */
[----:B------:R-:W-:Y:S01]  /*ab70*/  STS.128 [R138+0xc400], R56 ;  /* 0x00c400388a007388 */ /* 0x000fe20000000c00 */
        /* <DEDUP_REMOVED lines=34> */
[C---:B------:R-:W-:Y:S01]  /*ada0*/  FMUL R26, R46.reuse, R31 ;  /* 0x0000001f2e1a7220 */ /* 0x040fe20000400000 */
[C---:B------:R-:W-:Y:S01]  /*adb0*/  FMUL R31, R46.reuse, R32 ;  /* 0x000000202e1f7220 */ /* 0x040fe20000400000 */
[C---:B------:R-:W-:Y:S01]  /*adc0*/  FMUL R28, R46.reuse, R33 ;  /* 0x000000212e1c7220 */ /* 0x040fe20000400000 */
[----:B------:R-:W-:Y:S01]  /*add0*/  FMUL R33, R46, R34 ;  /* 0x000000222e217220 */ /* 0x000fe20000400000 */
[----:B------:R2:W-:Y:S01]  /*ade0*/  STS.128 [R133+0xc400], R16 ;  /* 0x00c4001085007388 */ /* 0x0005e20000000c00 */
[C---:B-1----:R-:W-:Y:S01]  /*adf0*/  FFMA R4, R50.reuse, R100, R27 ;  /* 0x0000006432047223 */ /* 0x042fe2000000001b */
[C---:B------:R-:W-:Y:S01]  /*ae00*/  FFMA R5, R50.reuse, R101, R24 ;  /* 0x0000006532057223 */ /* 0x040fe20000000018 */
[C---:B------:R-:W-:Y:S01]  /*ae10*/  FFMA R6, R50.reuse, R102, R29 ;  /* 0x0000006632067223 */ /* 0x040fe2000000001d */
[----:B------:R-:W-:Y:S01]  /*ae20*/  FFMA R7, R50, R103, R26 ;  /* 0x0000006732077223 */ /* 0x000fe2000000001a */
[----:B------:R-:W-:Y:S01]  /*ae30*/  FMUL R30, R46, R35 ;  /* 0x000000232e1e7220 */ /* 0x000fe20000400000 */
[C---:B------:R-:W-:Y:S01]  /*ae40*/  FFMA R20, R50.reuse, R104, R31 ;  /* 0x0000006832147223 */ /* 0x040fe2000000001f */
        /* <DEDUP_REMOVED lines=22> */
.L_x_157:
[----:B------:R-:W-:Y:S05]  /*afb0*/  BSYNC.RECONVERGENT B0 ;  /* 0x0000000000007941 */ /* 0x000fea0003800200 */
.L_x_156:
[----:B------:R-:W-:Y:S01]  /*afc0*/  BAR.SYNC.DEFER_BLOCKING 0x1, 0x80 ;  /* 0x0042000000007b1d */ /* 0x000fe20000010000 */
[----:B------:R-:W-:Y:S01]  /*afd0*/  UISETP.NE.AND UP0, UPT, UR49, -0x8, UPT ;  /* 0xfffffff83100788c */ /* 0x000fe2000bf05270 */
[----:B------:R-:W-:Y:S08]  /*afe0*/  IADD3 R44, PT, PT, R44, 0x1, RZ ;  /* 0x000000012c2c7810 */ /* 0x000ff00007ffe0ff */
[----:B------:R-:W-:Y:S05]  /*aff0*/  BRA.U !UP0, `(.L_x_158) ;  /* 0x0000000108287547 */ /* 0x000fea000b800000 */
[----:B------:R-:W-:Y:S01]  /*b000*/  ISETP.NE.AND P0, PT, R136, RZ, PT ;  /* 0x000000ff8800720c */ /* 0x000fe20003f05270 */
[----:B------:R-:W-:Y:S01]  /*b010*/  IMAD.U32 R3, RZ, RZ, UR51 ;  /* 0x00000033ff037e24 */ /* 0x000fe2000f8e00ff */
[----:B------:R-:W-:Y:S01]  /*b020*/  UIADD3 UR51, UPT, UPT, UR51, 0x1, URZ ;  /* 0x0000000133337890 */ /* 0x000fe2000fffe0ff */
[----:B------:R-:W-:Y:S03]  /*b030*/  IMAD.U32 R0, RZ, RZ, UR37 ;  /* 0x00000025ff007e24 */ /* 0x000fe6000f8e00ff */
[----:B------:R-:W-:Y:S04]  /*b040*/  UISETP.NE.AND UP0, UPT, UR51, 0x4, UPT ;  /* 0x000000043300788c */ /* 0x000fe8000bf05270 */
[----:B------:R-:W-:Y:S03]  /*b050*/  USEL UR51, UR51, URZ, UP0 ;  /* 0x000000ff33337287 */ /* 0x000fe60008000000 */
[----:B------:R-:W-:Y:S05]  /*b060*/  @P0 LEA R3, R3, UR48, 0x3 ;  /* 0x0000003003030c11 */ /* 0x000fea000f8e18ff */
[----:B------:R-:W-:Y:S05]  /*b070*/  @P0 VIADD R3, R3, 0x50 ;  /* 0x0000005003030836 */ /* 0x000fea0000000000 */
[----:B------:R-:W-:Y:S04]  /*b080*/  @P0 PRMT R0, R0, 0x654, R3 ;  /* 0x0000065400000816 */ /* 0x000fe80000000003 */
[----:B------:R1:W-:Y:S03]  /*b090*/  @P0 SYNCS.ARRIVE.TRANS64.RED.A1T0 RZ, [R0+URZ], RZ ;  /* 0x000000ff00ff09a7 */ /* 0x0003e600081004ff */
.L_x_158:
[----:B------:R-:W-:Y:S01]  /*b0a0*/  ISETP.NE.AND P2, PT, R128, RZ, PT ;  /* 0x000000ff8000720c */ /* 0x000fe20003f45270 */
[----:B------:R-:W-:Y:S01]  /*b0b0*/  UIADD3 UR49, UPT, UPT, UR49, 0x8, URZ ;  /* 0x0000000831317890 */ /* 0x000fe2000fffe0ff */
[----:B------:R-:W-:Y:S01]  /*b0c0*/  ISETP.NE.AND P0, PT, R130, 0x2, PT ;  /* 0x000000028200780c */ /* 0x000fe20003f05270 */
[----:B--2---:R-:W-:Y:S01]  /*b0d0*/  IMAD.IADD R20, R43, 0x1, R49 ;  /* 0x000000012b147824 */ /* 0x004fe200078e0231 */
[----:B------:R-:W-:Y:S01]  /*b0e0*/  ISETP.NE.AND P1, PT, R44, 0x2, PT ;  /* 0x000000022c00780c */ /* 0x000fe20003f25270 */
[----:B------:R-:W-:Y:S01]  /*b0f0*/  IMAD.IADD R21, R45, 0x1, R114 ;  /* 0x000000012d157824 */ /* 0x000fe200078e0272 */
[----:B-1----:R-:W-:Y:S02]  /*b100*/  SEL R0, RZ, 0x1, P0 ;  /* 0x00000001ff007807 */ /* 0x002fe40000000000 */
[----:B------:R-:W-:Y:S02]  /*b110*/  SEL R3, RZ, 0x1, P1 ;  /* 0x00000001ff037807 */ /* 0x000fe40000800000 */
[----:B------:R-:W-:Y:S02]  /*b120*/  LOP3.LUT R123, R123, R0, RZ, 0x3c, !PT ;  /* 0x000000007b7b7212 */ /* 0x000fe400078e3cff */
[----:B------:R-:W-:Y:S02]  /*b130*/  LOP3.LUT R124, R124, R3, RZ, 0x3c, !PT ;  /* 0x000000037c7c7212 */ /* 0x000fe400078e3cff */
[----:B------:R-:W-:Y:S02]  /*b140*/  @P2 R2UR UR36, R122 ;  /* 0x000000007a2422ca */ /* 0x000fe400000e0000 */
[----:B------:R-:W-:Y:S02]  /*b150*/  SEL R130, R130, RZ, P0 ;  /* 0x000000ff82827207 */ /* 0x000fe40000000000 */
[----:B------:R-:W-:Y:S01]  /*b160*/  SEL R44, R44, RZ, P1 ;  /* 0x000000ff2c2c7207 */ /* 0x000fe20000800000 */
[----:B------:R-:W-:Y:S10]  /*b170*/  @P2 BRA `(.L_x_159) ;  /* 0xffffff9c00c02947 */ /* 0x000ff4000383ffff */
[----:B------:R-:W-:-:S09]  /*b180*/  UISETP.NE.AND UP0, UPT, UR50, URZ, UPT ;  /* 0x000000ff3200728c */ /* 0x000fd2000bf05270 */
[----:B------:R-:W-:Y:S05]  /*b190*/  BRA.U !UP0, `(.L_x_160) ;  /* 0x0000000108487547 */ /* 0x000fea000b800000 */
[----:B------:R-:W1:Y:S02]  /*b1a0*/  LDCU.64 UR4, c[0x0][0x890] ;  /* 0x00011200ff0477ac */ /* 0x000e640008000a00 */
[----:B-1----:R-:W-:-:S04]  /*b1b0*/  UISETP.NE.U32.AND UP0, UPT, UR4, URZ, UPT ;  /* 0x000000ff0400728c */ /* 0x002fc8000bf05070 */
[----:B------:R-:W-:-:S09]  /*b1c0*/  UISETP.NE.AND.EX UP0, UPT, UR5, URZ, UPT, UP0 ;  /* 0x000000ff0500728c */ /* 0x000fd2000bf05300 */
[----:B------:R-:W-:Y:S05]  /*b1d0*/  BRA.U UP0, `(.L_x_161) ;  /* 0x00000001000c7547 */ /* 0x000fea000b800000 */
[----:B------:R-:W-:-:S13]  /*b1e0*/  FSETP.NEU.AND P0, PT, R50, RZ, PT ;  /* 0x000000ff3200720b */ /* 0x000fda0003f0d000 */
[----:B------:R-:W-:Y:S05]  /*b1f0*/  @!P0 EXIT ;  /* 0x000000000000894d */ /* 0x000fea0003800000 */
[----:B------:R-:W-:Y:S05]  /*b200*/  BRA `(.L_x_160) ;  /* 0x00000000002c7947 */ /* 0x000fea0003800000 */
.L_x_161:
[----:B------:R-:W-:Y:S01]  /*b210*/  ISETP.NE.AND P0, PT, R129, RZ, PT ;  /* 0x000000ff8100720c */ /* 0x000fe20003f05270 */
[----:B------:R-:W-:-:S12]  /*b220*/  BSSY.RECONVERGENT B0, `(.L_x_160) ;  /* 0x0000009000007945 */ /* 0x000fd80003800200 */
[----:B------:R-:W-:Y:S05]  /*b230*/  @P0 BRA `(.L_x_162) ;  /* 0x0000000000140947 */ /* 0x000fea0003800000 */
[----:B------:R-:W1:Y:S02]  /*b240*/  LDCU.64 UR4, c[0x0][0x888] ;  /* 0x00011100ff0477ac */ /* 0x000e640008000a00 */
[----:B-1----:R-:W-:-:S04]  /*b250*/  ISETP.NE.U32.AND P0, PT, RZ, UR4, PT ;  /* 0x00000004ff007c0c */ /* 0x002fc8000bf05070 */
[----:B------:R-:W-:-:S13]  /*b260*/  ISETP.NE.AND.EX P0, PT, RZ, UR5, PT, P0 ;  /* 0x00000005ff007c0c */ /* 0x000fda000bf05300 */
[----:B------:R-:W-:Y:S05]  /*b270*/  @!P0 EXIT ;  /* 0x000000000000894d */ /* 0x000fea0003800000 */
[----:B------:R-:W-:Y:S05]  /*b280*/  BRA `(.L_x_163) ;  /* 0x0000000000087947 */ /* 0x000fea0003800000 */
.L_x_162:
[----:B------:R-:W-:-:S13]  /*b290*/  FSETP.NEU.AND P0, PT, R50, RZ, PT ;  /* 0x000000ff3200720b */ /* 0x000fda0003f0d000 */
[----:B------:R-:W-:Y:S05]  /*b2a0*/  @!P0 EXIT ;  /* 0x000000000000894d */ /* 0x000fea0003800000 */
.L_x_163:
[----:B------:R-:W-:Y:S05]  /*b2b0*/  BSYNC.RECONVERGENT B0 ;  /* 0x0000000000007941 */ /* 0x000fea0003800200 */
.L_x_160:
[----:B------:R-:W-:Y:S01]  /*b2c0*/  ULEA UR4, UR51, UR48, 0x3 ;  /* 0x0000003033047291 */ /* 0x000fe2000f8e18ff */
[----:B------:R-:W-:-:S04]  /*b2d0*/  DEPBAR.LE SB0, 0x0 ;  /* 0x000080000000791a */ /* 0x000fc80000000000 */
[----:B------:R-:W-:-:S04]  /*b2e0*/  UIADD3 UR4, UPT, UPT, UR4, 0x50, URZ ;  /* 0x0000005004047890 */ /* 0x000fc8000fffe0ff */
[----:B------:R-:W-:-:S09]  /*b2f0*/  UPRMT UR4, UR37, 0x654, UR4 ;  /* 0x0000065425047896 */ /* 0x000fd20008000004 */
[----:B------:R-:W-:Y:S01]  /*b300*/  SYNCS.ARRIVE.TRANS64.RED.A1T0 RZ, [UR4], RZ ;  /* 0x000000ffffff79a7 */ /* 0x000fe20008100404 */
[----:B------:R-:W-:Y:S05]  /*b310*/  EXIT ;  /* 0x000000000000794d */ /* 0x000fea0003800000 */
.L_x_19:
[----:B--2---:R2:W1:Y:S02]  /*b320*/  SYNCS.PHASECHK.TRANS64.TRYWAIT P0, [R3+URZ+0xd0], R2 ;  /* 0x0000d002030075a7 */ /* 0x00446400080011ff */
[----:B-1----:R-:W-:Y:S05]  /*b330*/  @!P0 NANOSLEEP.SYNCS 0x989680 ;  /* 0x009896800000895d */ /* 0x002fea0003900000 */
[----:B------:R-:W1:Y:S02]  /*b340*/  @!P0 SYNCS.PHASECHK.TRANS64 P0, [R3+URZ+0xd0], R2 ;  /* 0x0000d002030085a7 */ /* 0x000e6400080010ff */
[----:B-1----:R-:W-:Y:S05]  /*b350*/  @!P0 BRA `(.L_x_19) ;  /* 0xfffffffc00f08947 */ /* 0x002fea000383ffff */
[----:B------:R-:W-:Y:S05]  /*b360*/  BRA `(.L_x_164) ;  /* 0xffffff6000847947 */ /* 0x000fea000383ffff */
.L_x_22:
[----:B-1----:R-:W-:-:S07]  /*b370*/  MOV R2, UR33 ;  /* 0x0000002100027c02 */ /* 0x002fce0008000f00 */
.L_x_165:
[----:B-1----:R1:W2:Y:S02]  /*b380*/  SYNCS.PHASECHK.TRANS64.TRYWAIT P0, [R2+URZ+0x18], R5 ;  /* 0x00001805020075a7 */ /* 0x0022a400080011ff */
[----:B--2---:R-:W-:Y:S05]  /*b390*/  @!P0 NANOSLEEP.SYNCS 0x989680 ;  /* 0x009896800000895d */ /* 0x004fea0003900000 */
[----:B------:R-:W2:Y:S02]  /*b3a0*/  @!P0 SYNCS.PHASECHK.TRANS64 P0, [R2+URZ+0x18], R5 ;  /* 0x00001805020085a7 */ /* 0x000ea400080010ff */
[----:B--2---:R-:W-:Y:S05]  /*b3b0*/  @!P0 BRA `(.L_x_165) ;  /* 0xfffffffc00f08947 */ /* 0x004fea000383ffff */
[----:B------:R-:W-:Y:S05]  /*b3c0*/  BRA `(.L_x_21) ;  /* 0xffffff6000d47947 */ /* 0x000fea000383ffff */
.L_x_28:
[----:B-1----:R-:W-:-:S07]  /*b3d0*/  MOV R2, UR17 ;  /* 0x0000001100027c02 */ /* 0x002fce0008000f00 */
.L_x_166:
[----:B-1----:R1:W2:Y:S02]  /*b3e0*/  SYNCS.PHASECHK.TRANS64.TRYWAIT P0, [R2+URZ+0x18], R5 ;  /* 0x00001805020075a7 */ /* 0x0022a400080011ff */
[----:B--2---:R-:W-:Y:S05]  /*b3f0*/  @!P0 NANOSLEEP.SYNCS 0x989680 ;  /* 0x009896800000895d */ /* 0x004fea0003900000 */
[----:B------:R-:W2:Y:S02]  /*b400*/  @!P0 SYNCS.PHASECHK.TRANS64 P0, [R2+URZ+0x18], R5 ;  /* 0x00001805020085a7 */ /* 0x000ea400080010ff */
[----:B--2---:R-:W-:Y:S05]  /*b410*/  @!P0 BRA `(.L_x_166) ;  /* 0xfffffffc00f08947 */ /* 0x004fea000383ffff */
[----:B------:R-:W-:Y:S05]  /*b420*/  BRA `(.L_x_27) ;  /* 0xffffff64007c7947 */ /* 0x000fea000383ffff */
.L_x_32:
[----:B-1----:R1:W2:Y:S02]  /*b430*/  SYNCS.PHASECHK.TRANS64.TRYWAIT P0, [R2+URZ+0x80], R3 ;  /* 0x00008003020075a7 */ /* 0x0022a400080011ff */
[----:B--2---:R-:W-:Y:S05]  /*b440*/  @!P0 NANOSLEEP.SYNCS 0x989680 ;  /* 0x009896800000895d */ /* 0x004fea0003900000 */
[----:B------:R-:W2:Y:S02]  /*b450*/  @!P0 SYNCS.PHASECHK.TRANS64 P0, [R2+URZ+0x80], R3 ;  /* 0x00008003020085a7 */ /* 0x000ea400080010ff */
[----:B--2---:R-:W-:Y:S05]  /*b460*/  @!P0 BRA `(.L_x_32) ;  /* 0xfffffffc00f08947 */ /* 0x004fea000383ffff */
[----:B------:R-:W-:Y:S05]  /*b470*/  BRA `(.L_x_167) ;  /* 0xffffff68000c7947 */ /* 0x000fea000383ffff */
.L_x_36:
[----:B----4-:R-:W-:-:S07]  /*b480*/  MOV R0, UR5 ;  /* 0x0000000500007c02 */ /* 0x010fce0008000f00 */
.L_x_168:
[----:B-1----:R1:W2:Y:S02]  /*b490*/  SYNCS.PHASECHK.TRANS64.TRYWAIT P0, [R0+URZ], R3 ;  /* 0x00000003000075a7 */ /* 0x0022a400080011ff */
[----:B--2---:R-:W-:Y:S05]  /*b4a0*/  @!P0 NANOSLEEP.SYNCS 0x989680 ;  /* 0x009896800000895d */ /* 0x004fea0003900000 */
[----:B------:R-:W2:Y:S02]  /*b4b0*/  @!P0 SYNCS.PHASECHK.TRANS64 P0, [R0+URZ], R3 ;  /* 0x00000003000085a7 */ /* 0x000ea400080010ff */
[----:B--2---:R-:W-:Y:S05]  /*b4c0*/  @!P0 BRA `(.L_x_168) ;  /* 0xfffffffc00f08947 */ /* 0x004fea000383ffff */
[----:B------:R-:W-:Y:S05]  /*b4d0*/  BRA `(.L_x_169) ;  /* 0xffffff6c007c7947 */ /* 0x000fea000383ffff */
.L_x_37:
[----:B----4-:R-:W-:-:S07]  /*b4e0*/  MOV R0, UR5 ;  /* 0x0000000500007c02 */ /* 0x010fce0008000f00 */
.L_x_170:
[----:B-1----:R1:W2:Y:S02]  /*b4f0*/  SYNCS.PHASECHK.TRANS64.TRYWAIT P0, [R0+URZ], R3 ;  /* 0x00000003000075a7 */ /* 0x0022a400080011ff */
[----:B--2---:R-:W-:Y:S05]  /*b500*/  @!P0 NANOSLEEP.SYNCS 0x989680 ;  /* 0x009896800000895d */ /* 0x004fea0003900000 */
[----:B------:R-:W2:Y:S02]  /*b510*/  @!P0 SYNCS.PHASECHK.TRANS64 P0, [R0+URZ], R3 ;  /* 0x00000003000085a7 */ /* 0x000ea400080010ff */
[----:B--2---:R-:W-:Y:S05]  /*b520*/  @!P0 BRA `(.L_x_170) ;  /* 0xfffffffc00f08947 */ /* 0x004fea000383ffff */
[----:B------:R-:W-:Y:S05]  /*b530*/  BRA `(.L_x_171) ;  /* 0xffffff6c00887947 */ /* 0x000fea000383ffff */
.L_x_40:
[----:B-1----:R1:W2:Y:S02]  /*b540*/  SYNCS.PHASECHK.TRANS64.TRYWAIT P0, [R0+URZ+0xc0], R5 ;  /* 0x0000c005000075a7 */ /* 0x0022a400080011ff */
[----:B--2---:R-:W-:Y:S05]  /*b550*/  @!P0 NANOSLEEP.SYNCS 0x989680 ;  /* 0x009896800000895d */ /* 0x004fea0003900000 */
[----:B------:R-:W2:Y:S02]  /*b560*/  @!P0 SYNCS.PHASECHK.TRANS64 P0, [R0+URZ+0xc0], R5 ;  /* 0x0000c005000085a7 */ /* 0x000ea400080010ff */
[----:B--2---:R-:W-:Y:S05]  /*b570*/  @!P0 BRA `(.L_x_40) ;  /* 0xfffffffc00f08947 */ /* 0x004fea000383ffff */
[----:B------:R-:W-:Y:S05]  /*b580*/  BRA `(.L_x_172) ;  /* 0xffffff6c00e47947 */ /* 0x000fea000383ffff */
.L_x_41:
[----:B------:R-:W-:-:S07]  /*b590*/  MOV R0, UR5 ;  /* 0x0000000500007c02 */ /* 0x000fce0008000f00 */
.L_x_173:
[----:B-1----:R1:W2:Y:S02]  /*b5a0*/  SYNCS.PHASECHK.TRANS64.TRYWAIT P0, [R0+URZ+0x90], R5 ;  /* 0x00009005000075a7 */ /* 0x0022a400080011ff */
[----:B--2---:R-:W-:Y:S05]  /*b5b0*/  @!P0 NANOSLEEP.SYNCS 0x989680 ;  /* 0x009896800000895d */ /* 0x004fea0003900000 */
[----:B------:R-:W2:Y:S02]  /*b5c0*/  @!P0 SYNCS.PHASECHK.TRANS64 P0, [R0+URZ+0x90], R5 ;  /* 0x00009005000085a7 */ /* 0x000ea400080010ff */
[----:B--2---:R-:W-:Y:S05]  /*b5d0*/  @!P0 BRA `(.L_x_173) ;  /* 0xfffffffc00f08947 */ /* 0x004fea000383ffff */
[----:B------:R-:W-:Y:S05]  /*b5e0*/  BRA `(.L_x_174) ;  /* 0xffffff6c00f47947 */ /* 0x000fea000383ffff */
.L_x_42:
[----:B-1----:R1:W2:Y:S02]  /*b5f0*/  SYNCS.PHASECHK.TRANS64.TRYWAIT P1, [R0+URZ+0x80], R5 ;  /* 0x00008005000075a7 */ /* 0x0022a400080211ff */
[----:B--2---:R-:W-:Y:S05]  /*b600*/  @!P1 NANOSLEEP.SYNCS 0x989680 ;  /* 0x009896800000995d */ /* 0x004fea0003900000 */
[----:B------:R-:W2:Y:S02]  /*b610*/  @!P1 SYNCS.PHASECHK.TRANS64 P1, [R0+URZ+0x80], R5 ;  /* 0x00008005000095a7 */ /* 0x000ea400080210ff */
[----:B--2---:R-:W-:Y:S05]  /*b620*/  @!P1 BRA `(.L_x_42) ;  /* 0xfffffffc00f09947 */ /* 0x004fea000383ffff */
[----:B------:R-:W-:Y:S05]  /*b630*/  BRA `(.L_x_175) ;  /* 0xffffff7000247947 */ /* 0x000fea000383ffff */
.L_x_45:
[----:B------:R-:W-:-:S07]  /*b640*/  MOV R0, UR5 ;  /* 0x0000000500007c02 */ /* 0x000fce0008000f00 */
.L_x_176:
[----:B-1----:R1:W2:Y:S02]  /*b650*/  SYNCS.PHASECHK.TRANS64.TRYWAIT P0, [R0+URZ+0x90], R3 ;  /* 0x00009003000075a7 */ /* 0x0022a400080011ff */
[----:B--2---:R-:W-:Y:S05]  /*b660*/  @!P0 NANOSLEEP.SYNCS 0x989680 ;  /* 0x009896800000895d */ /* 0x004fea0003900000 */
[----:B------:R-:W2:Y:S02]  /*b670*/  @!P0 SYNCS.PHASECHK.TRANS64 P0, [R0+URZ+0x90], R3 ;  /* 0x00009003000085a7 */ /* 0x000ea400080010ff */
[----:B--2---:R-:W-:Y:S05]  /*b680*/  @!P0 BRA `(.L_x_176) ;  /* 0xfffffffc00f08947 */ /* 0x004fea000383ffff */
[----:B------:R-:W-:Y:S05]  /*b690*/  BRA `(.L_x_44) ;  /* 0xffffff7000787947 */ /* 0x000fea000383ffff */
.L_x_52:
[----:B-1----:R1:W2:Y:S02]  /*b6a0*/  SYNCS.PHASECHK.TRANS64.TRYWAIT P1, [R0+URZ+0x80], R5 ;  /* 0x00008005000075a7 */ /* 0x0022a400080211ff */
[----:B--2---:R-:W-:Y:S05]  /*b6b0*/  @!P1 NANOSLEEP.SYNCS 0x989680 ;  /* 0x009896800000995d */ /* 0x004fea0003900000 */
[----:B------:R-:W2:Y:S02]  /*b6c0*/  @!P1 SYNCS.PHASECHK.TRANS64 P1, [R0+URZ+0x80], R5 ;  /* 0x00008005000095a7 */ /* 0x000ea400080210ff */
[----:B--2---:R-:W-:Y:S05]  /*b6d0*/  @!P1 BRA `(.L_x_52) ;  /* 0xfffffffc00f09947 */ /* 0x004fea000383ffff */
[----:B------:R-:W-:Y:S05]  /*b6e0*/  BRA `(.L_x_177) ;  /* 0xffffff7400e87947 */ /* 0x000fea000383ffff */
.L_x_53:
[----:B------:R-:W-:-:S07]  /*b6f0*/  MOV R3, UR7 ;  /* 0x0000000700037c02 */ /* 0x000fce0008000f00 */
.L_x_178:
[----:B-1----:R1:W2:Y:S02]  /*b700*/  SYNCS.PHASECHK.TRANS64.TRYWAIT P0, [R3+URZ+0xb0], R0 ;  /* 0x0000b000030075a7 */ /* 0x0022a400080011ff */
[----:B--2---:R-:W-:Y:S05]  /*b710*/  @!P0 NANOSLEEP.SYNCS 0x989680 ;  /* 0x009896800000895d */ /* 0x004fea0003900000 */
[----:B------:R-:W2:Y:S02]  /*b720*/  @!P0 SYNCS.PHASECHK.TRANS64 P0, [R3+URZ+0xb0], R0 ;  /* 0x0000b000030085a7 */ /* 0x000ea400080010ff */
[----:B--2---:R-:W-:Y:S05]  /*b730*/  @!P0 BRA `(.L_x_178) ;  /* 0xfffffffc00f08947 */ /* 0x004fea000383ffff */
[----:B------:R-:W-:Y:S05]  /*b740*/  BRA `(.L_x_179) ;  /* 0xffffff7800207947 */ /* 0x000fea000383ffff */
.L_x_56:
[----:B------:R-:W-:Y:S07]  /*b750*/  MOV R0, UR6 ;  /* 0x0000000600007c02 */ /* 0x000fee0008000f00 */
.L_x_180:
[----:B-1----:R1:W2:Y:S02]  /*b760*/  SYNCS.PHASECHK.TRANS64.TRYWAIT P0, [R0+URZ], R3 ;  /* 0x00000003000075a7 */ /* 0x0022a400080011ff */
[----:B--2---:R-:W-:Y:S05]  /*b770*/  @!P0 NANOSLEEP.SYNCS 0x989680 ;  /* 0x009896800000895d */ /* 0x004fea0003900000 */
[----:B------:R-:W2:Y:S02]  /*b780*/  @!P0 SYNCS.PHASECHK.TRANS64 P0, [R0+URZ], R3 ;  /* 0x00000003000085a7 */ /* 0x000ea400080010ff */
[----:B--2---:R-:W-:Y:S05]  /*b790*/  @!P0 BRA `(.L_x_180) ;  /* 0xfffffffc00f08947 */ /* 0x004fea000383ffff */
[----:B------:R-:W-:Y:S05]  /*b7a0*/  BRA `(.L_x_55) ;  /* 0xffffff78003c7947 */ /* 0x000fea000383ffff */
.L_x_59:
[----:B------:R-:W-:-:S07]  /*b7b0*/  MOV R0, UR6 ;  /* 0x0000000600007c02 */ /* 0x000fce0008000f00 */
.L_x_181:
[----:B--2---:R2:W4:Y:S02]  /*b7c0*/  SYNCS.PHASECHK.TRANS64.TRYWAIT P0, [R0+URZ], R3 ;  /* 0x00000003000075a7 */ /* 0x00452400080011ff */
[----:B----4-:R-:W-:Y:S05]  /*b7d0*/  @!P0 NANOSLEEP.SYNCS 0x989680 ;  /* 0x009896800000895d */ /* 0x010fea0003900000 */
[----:B------:R-:W4:Y:S02]  /*b7e0*/  @!P0 SYNCS.PHASECHK.TRANS64 P0, [R0+URZ], R3 ;  /* 0x00000003000085a7 */ /* 0x000f2400080010ff */
[----:B----4-:R-:W-:Y:S05]  /*b7f0*/  @!P0 BRA `(.L_x_181) ;  /* 0xfffffffc00f08947 */ /* 0x010fea000383ffff */
[----:B------:R-:W-:Y:S05]  /*b800*/  BRA `(.L_x_182) ;  /* 0xffffff7c00187947 */ /* 0x000fea000383ffff */
.L_x_60:
[----:B------:R-:W-:-:S07]  /*b810*/  MOV R0, UR7 ;  /* 0x0000000700007c02 */ /* 0x000fce0008000f00 */
.L_x_183:
[----:B-1----:R1:W2:Y:S02]  /*b820*/  SYNCS.PHASECHK.TRANS64.TRYWAIT P0, [R0+URZ], R3 ;  /* 0x00000003000075a7 */ /* 0x0022a400080011ff */
[----:B--2---:R-:W-:Y:S05]  /*b830*/  @!P0 NANOSLEEP.SYNCS 0x989680 ;  /* 0x009896800000895d */ /* 0x004fea0003900000 */
[----:B------:R-:W2:Y:S02]  /*b840*/  @!P0 SYNCS.PHASECHK.TRANS64 P0, [R0+URZ], R3 ;  /* 0x00000003000085a7 */ /* 0x000ea400080010ff */
[----:B--2---:R-:W-:Y:S05]  /*b850*/  @!P0 BRA `(.L_x_183) ;  /* 0xfffffffc00f08947 */ /* 0x004fea000383ffff */
[----:B------:R-:W-:Y:S05]  /*b860*/  BRA `(.L_x_184) ;  /* 0xffffff7c00247947 */ /* 0x000fea000383ffff */
.L_x_65:
[----:B--2---:R2:W3:Y:S02]  /*b870*/  SYNCS.PHASECHK.TRANS64.TRYWAIT P0, [R0+URZ+0x80], R3 ;  /* 0x00008003000075a7 */ /* 0x0044e400080011ff */
[----:B---3--:R-:W-:Y:S05]  /*b880*/  @!P0 NANOSLEEP.SYNCS 0x989680 ;  /* 0x009896800000895d */ /* 0x008fea0003900000 */
[----:B------:R-:W3:Y:S02]  /*b890*/  @!P0 SYNCS.PHASECHK.TRANS64 P0, [R0+URZ+0x80], R3 ;  /* 0x00008003000085a7 */ /* 0x000ee400080010ff */
[----:B---3--:R-:W-:Y:S05]  /*b8a0*/  @!P0 BRA `(.L_x_65) ;  /* 0xfffffffc00f08947 */ /* 0x008fea000383ffff */
[----:B------:R-:W-:Y:S05]  /*b8b0*/  BRA `(.L_x_185) ;  /* 0xffffff8000287947 */ /* 0x000fea000383ffff */
.L_x_68:
[----:B------:R-:W-:Y:S07]  /*b8c0*/  MOV R0, UR7 ;  /* 0x0000000700007c02 */ /* 0x000fee0008000f00 */
.L_x_186:
[----:B--2---:R2:W3:Y:S02]  /*b8d0*/  SYNCS.PHASECHK.TRANS64.TRYWAIT P0, [R0+URZ+0x78], R3 ;  /* 0x00007803000075a7 */ /* 0x0044e400080011ff */
[----:B---3--:R-:W-:Y:S05]  /*b8e0*/  @!P0 NANOSLEEP.SYNCS 0x989680 ;  /* 0x009896800000895d */ /* 0x008fea0003900000 */
[----:B------:R-:W3:Y:S02]  /*b8f0*/  @!P0 SYNCS.PHASECHK.TRANS64 P0, [R0+URZ+0x78], R3 ;  /* 0x00007803000085a7 */ /* 0x000ee400080010ff */
[----:B---3--:R-:W-:Y:S05]  /*b900*/  @!P0 BRA `(.L_x_186) ;  /* 0xfffffffc00f08947 */ /* 0x008fea000383ffff */
[----:B------:R-:W-:Y:S05]  /*b910*/  BRA `(.L_x_67) ;  /* 0xffffff8400087947 */ /* 0x000fea000383ffff */
.L_x_71:
[----:B------:R-:W-:Y:S07]  /*b920*/  MOV R3, UR7 ;  /* 0x0000000700037c02 */ /* 0x000fee0008000f00 */
.L_x_187:
[----:B-1----:R1:W2:Y:S02]  /*b930*/  SYNCS.PHASECHK.TRANS64.TRYWAIT P0, [R3+URZ+0x50], R12 ;  /* 0x0000500c030075a7 */ /* 0x0022a400080011ff */
[----:B--2---:R-:W-:Y:S05]  /*b940*/  @!P0 NANOSLEEP.SYNCS 0x989680 ;  /* 0x009896800000895d */ /* 0x004fea0003900000 */
[----:B------:R-:W2:Y:S02]  /*b950*/  @!P0 SYNCS.PHASECHK.TRANS64 P0, [R3+URZ+0x50], R12 ;  /* 0x0000500c030085a7 */ /* 0x000ea400080010ff */
[----:B--2---:R-:W-:Y:S05]  /*b960*/  @!P0 BRA `(.L_x_187) ;  /* 0xfffffffc00f08947 */ /* 0x004fea000383ffff */
[----:B------:R-:W-:Y:S05]  /*b970*/  BRA `(.L_x_188) ;  /* 0xffffff8400847947 */ /* 0x000fea000383ffff */
.L_x_72:
[----:B-1----:R-:W-:Y:S07]  /*b980*/  MOV R3, UR7 ;  /* 0x0000000700037c02 */ /* 0x002fee0008000f00 */
.L_x_189:
[----:B-1----:R1:W2:Y:S02]  /*b990*/  SYNCS.PHASECHK.TRANS64.TRYWAIT P0, [R3+URZ+0x58], R12 ;  /* 0x0000580c030075a7 */ /* 0x0022a400080011ff */
[----:B--2---:R-:W-:Y:S05]  /*b9a0*/  @!P0 NANOSLEEP.SYNCS 0x989680 ;  /* 0x009896800000895d */ /* 0x004fea0003900000 */
[----:B------:R-:W2:Y:S02]  /*b9b0*/  @!P0 SYNCS.PHASECHK.TRANS64 P0, [R3+URZ+0x58], R12 ;  /* 0x0000580c030085a7 */ /* 0x000ea400080010ff */
[----:B--2---:R-:W-:Y:S05]  /*b9c0*/  @!P0 BRA `(.L_x_189) ;  /* 0xfffffffc00f08947 */ /* 0x004fea000383ffff */
[----:B------:R-:W-:Y:S05]  /*b9d0*/  BRA `(.L_x_190) ;  /* 0xffffff8400c47947 */ /* 0x000fea000383ffff */
.L_x_73:
[----:B-1----:R-:W-:Y:S07]  /*b9e0*/  MOV R3, UR7 ;  /* 0x0000000700037c02 */ /* 0x002fee0008000f00 */
.L_x_191:
[----:B-1----:R1:W2:Y:S02]  /*b9f0*/  SYNCS.PHASECHK.TRANS64.TRYWAIT P0, [R3+URZ+0x60], R12 ;  /* 0x0000600c030075a7 */ /* 0x0022a400080011ff */
[----:B--2---:R-:W-:Y:S05]  /*ba00*/  @!P0 NANOSLEEP.SYNCS 0x989680 ;  /* 0x009896800000895d */ /* 0x004fea0003900000 */
[----:B------:R-:W2:Y:S02]  /*ba10*/  @!P0 SYNCS.PHASECHK.TRANS64 P0, [R3+URZ+0x60], R12 ;  /* 0x0000600c030085a7 */ /* 0x000ea400080010ff */
[----:B--2---:R-:W-:Y:S05]  /*ba20*/  @!P0 BRA `(.L_x_191) ;  /* 0xfffffffc00f08947 */ /* 0x004fea000383ffff */
[----:B------:R-:W-:Y:S05]  /*ba30*/  BRA `(.L_x_192) ;  /* 0xffffff8800087947 */ /* 0x000fea000383ffff */
.L_x_74:
[----:B-1----:R-:W-:Y:S07]  /*ba40*/  MOV R3, UR7 ;  /* 0x0000000700037c02 */ /* 0x002fee0008000f00 */
.L_x_193:
[----:B-1----:R1:W2:Y:S02]  /*ba50*/  SYNCS.PHASECHK.TRANS64.TRYWAIT P0, [R3+URZ+0x68], R12 ;  /* 0x0000680c030075a7 */ /* 0x0022a400080011ff */
[----:B--2---:R-:W-:Y:S05]  /*ba60*/  @!P0 NANOSLEEP.SYNCS 0x989680 ;  /* 0x009896800000895d */ /* 0x004fea0003900000 */
[----:B------:R-:W2:Y:S02]  /*ba70*/  @!P0 SYNCS.PHASECHK.TRANS64 P0, [R3+URZ+0x68], R12 ;  /* 0x0000680c030085a7 */ /* 0x000ea400080010ff */
[----:B--2---:R-:W-:Y:S05]  /*ba80*/  @!P0 BRA `(.L_x_193) ;  /* 0xfffffffc00f08947 */ /* 0x004fea000383ffff */
[----:B------:R-:W-:Y:S05]  /*ba90*/  BRA `(.L_x_194) ;  /* 0xffffff8800507947 */ /* 0x000fea000383ffff */
.L_x_75:
[----:B-1----:R-:W-:Y:S07]  /*baa0*/  MOV R3, UR7 ;  /* 0x0000000700037c02 */ /* 0x002fee0008000f00 */
.L_x_195:
[----:B-1----:R1:W2:Y:S02]  /*bab0*/  SYNCS.PHASECHK.TRANS64.TRYWAIT P0, [R3+URZ+0x50], R20 ;  /* 0x00005014030075a7 */ /* 0x0022a400080011ff */
[----:B--2---:R-:W-:Y:S05]  /*bac0*/  @!P0 NANOSLEEP.SYNCS 0x989680 ;  /* 0x009896800000895d */ /* 0x004fea0003900000 */
[----:B------:R-:W2:Y:S02]  /*bad0*/  @!P0 SYNCS.PHASECHK.TRANS64 P0, [R3+URZ+0x50], R20 ;  /* 0x00005014030085a7 */ /* 0x000ea400080010ff */
[----:B--2---:R-:W-:Y:S05]  /*bae0*/  @!P0 BRA `(.L_x_195) ;  /* 0xfffffffc00f08947 */ /* 0x004fea000383ffff */
[----:B------:R-:W-:Y:S05]  /*baf0*/  BRA `(.L_x_196) ;  /* 0xffffff88009c7947 */ /* 0x000fea000383ffff */
.L_x_76:
[----:B-1----:R-:W-:Y:S07]  /*bb00*/  MOV R3, UR7 ;  /* 0x0000000700037c02 */ /* 0x002fee0008000f00 */
.L_x_197:
[----:B-1----:R1:W2:Y:S02]  /*bb10*/  SYNCS.PHASECHK.TRANS64.TRYWAIT P0, [R3+URZ+0x58], R20 ;  /* 0x00005814030075a7 */ /* 0x0022a400080011ff */
[----:B--2---:R-:W-:Y:S05]  /*bb20*/  @!P0 NANOSLEEP.SYNCS 0x989680 ;  /* 0x009896800000895d */ /* 0x004fea0003900000 */
[----:B------:R-:W2:Y:S02]  /*bb30*/  @!P0 SYNCS.PHASECHK.TRANS64 P0, [R3+URZ+0x58], R20 ;  /* 0x00005814030085a7 */ /* 0x000ea400080010ff */
[----:B--2---:R-:W-:Y:S05]  /*bb40*/  @!P0 BRA `(.L_x_197) ;  /* 0xfffffffc00f08947 */ /* 0x004fea000383ffff */
[----:B------:R-:W-:Y:S05]  /*bb50*/  BRA `(.L_x_198) ;  /* 0xffffff8800e47947 */ /* 0x000fea000383ffff */
.L_x_77:
[----:B-1----:R-:W-:Y:S07]  /*bb60*/  MOV R3, UR7 ;  /* 0x0000000700037c02 */ /* 0x002fee0008000f00 */
.L_x_199:
[----:B-1----:R1:W2:Y:S02]  /*bb70*/  SYNCS.PHASECHK.TRANS64.TRYWAIT P0, [R3+URZ+0x60], R20 ;  /* 0x00006014030075a7 */ /* 0x0022a400080011ff */
[----:B--2---:R-:W-:Y:S05]  /*bb80*/  @!P0 NANOSLEEP.SYNCS 0x989680 ;  /* 0x009896800000895d */ /* 0x004fea0003900000 */
[----:B------:R-:W2:Y:S02]  /*bb90*/  @!P0 SYNCS.PHASECHK.TRANS64 P0, [R3+URZ+0x60], R20 ;  /* 0x00006014030085a7 */ /* 0x000ea400080010ff */
[----:B--2---:R-:W-:Y:S05]  /*bba0*/  @!P0 BRA `(.L_x_199) ;  /* 0xfffffffc00f08947 */ /* 0x004fea000383ffff */
[----:B------:R-:W-:Y:S05]  /*bbb0*/  BRA `(.L_x_200) ;  /* 0xffffff8c002c7947 */ /* 0x000fea000383ffff */
.L_x_78:
[----:B------:R-:W-:Y:S07]  /*bbc0*/  MOV R3, UR7 ;  /* 0x0000000700037c02 */ /* 0x000fee0008000f00 */
.L_x_201:
[----:B-1----:R1:W2:Y:S02]  /*bbd0*/  SYNCS.PHASECHK.TRANS64.TRYWAIT P0, [R3+URZ+0x68], R20 ;  /* 0x00006814030075a7 */ /* 0x0022a400080011ff */
[----:B--2---:R-:W-:Y:S05]  /*bbe0*/  @!P0 NANOSLEEP.SYNCS 0x989680 ;  /* 0x009896800000895d */ /* 0x004fea0003900000 */
[----:B------:R-:W2:Y:S02]  /*bbf0*/  @!P0 SYNCS.PHASECHK.TRANS64 P0, [R3+URZ+0x68], R20 ;  /* 0x00006814030085a7 */ /* 0x000ea400080010ff */
[----:B--2---:R-:W-:Y:S05]  /*bc00*/  @!P0 BRA `(.L_x_201) ;  /* 0xfffffffc00f08947 */ /* 0x004fea000383ffff */
[----:B------:R-:W-:Y:S05]  /*bc10*/  BRA `(.L_x_202) ;  /* 0xffffff8c00b47947 */ /* 0x000fea000383ffff */
.L_x_80:
[----:B------:R-:W-:-:S07]  /*bc20*/  MOV R3, UR7 ;  /* 0x0000000700037c02 */ /* 0x000fce0008000f00 */
.L_x_203:
[----:B-1----:R1:W3:Y:S02]  /*bc30*/  SYNCS.PHASECHK.TRANS64.TRYWAIT P0, [R3+URZ+0x50], R12 ;  /* 0x0000500c030075a7 */ /* 0x0022e400080011ff */
[----:B---3--:R-:W-:Y:S05]  /*bc40*/  @!P0 NANOSLEEP.SYNCS 0x989680 ;  /* 0x009896800000895d */ /* 0x008fea0003900000 */
[----:B------:R-:W3:Y:S02]  /*bc50*/  @!P0 SYNCS.PHASECHK.TRANS64 P0, [R3+URZ+0x50], R12 ;  /* 0x0000500c030085a7 */ /* 0x000ee400080010ff */
[----:B---3--:R-:W-:Y:S05]  /*bc60*/  @!P0 BRA `(.L_x_203) ;  /* 0xfffffffc00f08947 */ /* 0x008fea000383ffff */
[----:B------:R-:W-:Y:S05]  /*bc70*/  BRA `(.L_x_204) ;  /* 0xffffff90001c7947 */ /* 0x000fea000383ffff */
.L_x_81:
[----:B-1----:R-:W-:-:S07]  /*bc80*/  MOV R3, UR7 ;  /* 0x0000000700037c02 */ /* 0x002fce0008000f00 */
.L_x_205:
[----:B-1----:R1:W3:Y:S02]  /*bc90*/  SYNCS.PHASECHK.TRANS64.TRYWAIT P0, [R3+URZ+0x58], R12 ;  /* 0x0000580c030075a7 */ /* 0x0022e400080011ff */
[----:B---3--:R-:W-:Y:S05]  /*bca0*/  @!P0 NANOSLEEP.SYNCS 0x989680 ;  /* 0x009896800000895d */ /* 0x008fea0003900000 */
[----:B------:R-:W3:Y:S02]  /*bcb0*/  @!P0 SYNCS.PHASECHK.TRANS64 P0, [R3+URZ+0x58], R12 ;  /* 0x0000580c030085a7 */ /* 0x000ee400080010ff */
[----:B---3--:R-:W-:Y:S05]  /*bcc0*/  @!P0 BRA `(.L_x_205) ;  /* 0xfffffffc00f08947 */ /* 0x008fea000383ffff */
[----:B------:R-:W-:Y:S05]  /*bcd0*/  BRA `(.L_x_206) ;  /* 0xffffff90000c7947 */ /* 0x000fea000383ffff */
.L_x_82:
[----:B-1----:R-:W-:-:S07]  /*bce0*/  MOV R3, UR7 ;  /* 0x0000000700037c02 */ /* 0x002fce0008000f00 */
.L_x_207:
[----:B-1----:R1:W3:Y:S02]  /*bcf0*/  SYNCS.PHASECHK.TRANS64.TRYWAIT P0, [R3+URZ+0x60], R12 ;  /* 0x0000600c030075a7 */ /* 0x0022e400080011ff */
[----:B---3--:R-:W-:Y:S05]  /*bd00*/  @!P0 NANOSLEEP.SYNCS 0x989680 ;  /* 0x009896800000895d */ /* 0x008fea0003900000 */
[----:B------:R-:W3:Y:S02]  /*bd10*/  @!P0 SYNCS.PHASECHK.TRANS64 P0, [R3+URZ+0x60], R12 ;  /* 0x0000600c030085a7 */ /* 0x000ee400080010ff */
[----:B---3--:R-:W-:Y:S05]  /*bd20*/  @!P0 BRA `(.L_x_207) ;  /* 0xfffffffc00f08947 */ /* 0x008fea000383ffff */
[----:B------:R-:W-:Y:S05]  /*bd30*/  BRA `(.L_x_208) ;  /* 0xffffff9000007947 */ /* 0x000fea000383ffff */
.L_x_84:
[----:B--2---:R2:W4:Y:S02]  /*bd40*/  SYNCS.PHASECHK.TRANS64.TRYWAIT P0, [R0+URZ+0x80], R3 ;  /* 0x00008003000075a7 */ /* 0x00452400080011ff */
[----:B----4-:R-:W-:Y:S05]  /*bd50*/  @!P0 NANOSLEEP.SYNCS 0x989680 ;  /* 0x009896800000895d */ /* 0x010fea0003900000 */
[----:B------:R-:W4:Y:S02]  /*bd60*/  @!P0 SYNCS.PHASECHK.TRANS64 P0, [R0+URZ+0x80], R3 ;  /* 0x00008003000085a7 */ /* 0x000f2400080010ff */
[----:B----4-:R-:W-:Y:S05]  /*bd70*/  @!P0 BRA `(.L_x_84) ;  /* 0xfffffffc00f08947 */ /* 0x010fea000383ffff */
[----:B------:R-:W-:Y:S05]  /*bd80*/  BRA `(.L_x_209) ;  /* 0xffffff9000d07947 */ /* 0x000fea000383ffff */
.L_x_95:
[----:B-1----:R-:W-:Y:S04]  /*bd90*/  MOV R0, UR48 ;  /* 0x0000003000007c02 */ /* 0x002fe80008000f00 */
[----:B------:R1:W3:Y:S03]  /*bda0*/  SYNCS.PHASECHK.TRANS64.TRYWAIT P1, [R0+URZ+0x30], R5 ;  /* 0x00003005000075a7 */ /* 0x0002e600080211ff */
[----:B---3--:R-:W-:Y:S05]  /*bdb0*/  @!P1 NANOSLEEP.SYNCS 0x989680 ;  /* 0x009896800000995d */ /* 0x008fea0003900000 */
[----:B------:R-:W3:Y:S02]  /*bdc0*/  @!P1 SYNCS.PHASECHK.TRANS64 P1, [R0+URZ+0x30], R5 ;  /* 0x00003005000095a7 */ /* 0x000ee400080210ff */
[----:B---3--:R-:W-:Y:S05]  /*bdd0*/  @!P1 BRA `(.L_x_95) ;  /* 0xfffffffc00ec9947 */ /* 0x008fea000383ffff */
[----:B------:R-:W-:Y:S05]  /*bde0*/  BRA `(.L_x_94) ;  /* 0xffffffa0004c7947 */ /* 0x000fea000383ffff */
.L_x_97:
[----:B-1----:R1:W4:Y:S02]  /*bdf0*/  SYNCS.PHASECHK.TRANS64.TRYWAIT P0, [R140+URZ+0xa0], R3 ;  /* 0x0000a0038c0075a7 */ /* 0x00232400080011ff */
[----:B----4-:R-:W-:Y:S05]  /*be00*/  @!P0 NANOSLEEP.SYNCS 0x989680 ;  /* 0x009896800000895d */ /* 0x010fea0003900000 */
[----:B------:R-:W4:Y:S02]  /*be10*/  @!P0 SYNCS.PHASECHK.TRANS64 P0, [R140+URZ+0xa0], R3 ;  /* 0x0000a0038c0085a7 */ /* 0x000f2400080010ff */
[----:B----4-:R-:W-:Y:S05]  /*be20*/  @!P0 BRA `(.L_x_97) ;  /* 0xfffffffc00f08947 */ /* 0x010fea000383ffff */
[----:B------:R-:W-:Y:S05]  /*be30*/  BRA `(.L_x_96) ;  /* 0xffffffa000847947 */ /* 0x000fea000383ffff */
.L_x_106:
[----:B-1----:R1:W2:Y:S02]  /*be40*/  SYNCS.PHASECHK.TRANS64.TRYWAIT P0, [R3+URZ+0x30], R0 ;  /* 0x00003000030075a7 */ /* 0x0022a400080011ff */
[----:B--2---:R-:W-:Y:S05]  /*be50*/  @!P0 NANOSLEEP.SYNCS 0x989680 ;  /* 0x009896800000895d */ /* 0x004fea0003900000 */
[----:B------:R-:W2:Y:S02]  /*be60*/  @!P0 SYNCS.PHASECHK.TRANS64 P0, [R3+URZ+0x30], R0 ;  /* 0x00003000030085a7 */ /* 0x000ea400080010ff */
[----:B--2---:R-:W-:Y:S05]  /*be70*/  @!P0 BRA `(.L_x_106) ;  /* 0xfffffffc00f08947 */ /* 0x004fea000383ffff */
[----:B------:R-:W-:Y:S05]  /*be80*/  BRA `(.L_x_105) ;  /* 0xffffffa800b07947 */ /* 0x000fea000383ffff */
.L_x_114:
[----:B-1----:R1:W2:Y:S02]  /*be90*/  SYNCS.PHASECHK.TRANS64.TRYWAIT P0, [R148+URZ+0x30], R5 ;  /* 0x00003005940075a7 */ /* 0x0022a400080011ff */
[----:B--2---:R-:W-:Y:S05]  /*bea0*/  @!P0 NANOSLEEP.SYNCS 0x989680 ;  /* 0x009896800000895d */ /* 0x004fea0003900000 */
[----:B------:R-:W2:Y:S02]  /*beb0*/  @!P0 SYNCS.PHASECHK.TRANS64 P0, [R148+URZ+0x30], R5 ;  /* 0x00003005940085a7 */ /* 0x000ea400080010ff */
[----:B--2---:R-:W-:Y:S05]  /*bec0*/  @!P0 BRA `(.L_x_114) ;  /* 0xfffffffc00f08947 */ /* 0x004fea000383ffff */
[----:B------:R-:W-:Y:S05]  /*bed0*/  BRA `(.L_x_113) ;  /* 0xffffffb400247947 */ /* 0x000fea000383ffff */
.L_x_122:
[----:B-1----:R1:W2:Y:S02]  /*bee0*/  SYNCS.PHASECHK.TRANS64.TRYWAIT P0, [R148+URZ+0x30], R5 ;  /* 0x00003005940075a7 */ /* 0x0022a400080011ff */
[----:B--2---:R-:W-:Y:S05]  /*bef0*/  @!P0 NANOSLEEP.SYNCS 0x989680 ;  /* 0x009896800000895d */ /* 0x004fea0003900000 */
[----:B------:R-:W2:Y:S02]  /*bf00*/  @!P0 SYNCS.PHASECHK.TRANS64 P0, [R148+URZ+0x30], R5 ;  /* 0x00003005940085a7 */ /* 0x000ea400080010ff */
[----:B--2---:R-:W-:Y:S05]  /*bf10*/  @!P0 BRA `(.L_x_122) ;  /* 0xfffffffc00f08947 */ /* 0x004fea000383ffff */
[----:B------:R-:W-:Y:S05]  /*bf20*/  BRA `(.L_x_121) ;  /* 0xffffffbc009c7947 */ /* 0x000fea000383ffff */
.L_x_130:
[----:B-1----:R1:W2:Y:S02]  /*bf30*/  SYNCS.PHASECHK.TRANS64.TRYWAIT P0, [R149+URZ+0x30], R6 ;  /* 0x00003006950075a7 */ /* 0x0022a400080011ff */
[----:B--2---:R-:W-:Y:S05]  /*bf40*/  @!P0 NANOSLEEP.SYNCS 0x989680 ;  /* 0x009896800000895d */ /* 0x004fea0003900000 */
[----:B------:R-:W2:Y:S02]  /*bf50*/  @!P0 SYNCS.PHASECHK.TRANS64 P0, [R149+URZ+0x30], R6 ;  /* 0x00003006950085a7 */ /* 0x000ea400080010ff */
[----:B--2---:R-:W-:Y:S05]  /*bf60*/  @!P0 BRA `(.L_x_130) ;  /* 0xfffffffc00f08947 */ /* 0x004fea000383ffff */
[----:B------:R-:W-:Y:S05]  /*bf70*/  BRA `(.L_x_129) ;  /* 0xffffffc800187947 */ /* 0x000fea000383ffff */
.L_x_138:
[----:B-1----:R1:W2:Y:S02]  /*bf80*/  SYNCS.PHASECHK.TRANS64.TRYWAIT P0, [R149+URZ+0x30], R6 ;  /* 0x00003006950075a7 */ /* 0x0022a400080011ff */
[----:B--2---:R-:W-:Y:S05]  /*bf90*/  @!P0 NANOSLEEP.SYNCS 0x989680 ;  /* 0x009896800000895d */ /* 0x004fea0003900000 */
[----:B------:R-:W2:Y:S02]  /*bfa0*/  @!P0 SYNCS.PHASECHK.TRANS64 P0, [R149+URZ+0x30], R6 ;  /* 0x00003006950085a7 */ /* 0x000ea400080010ff */
[----:B--2---:R-:W-:Y:S05]  /*bfb0*/  @!P0 BRA `(.L_x_138) ;  /* 0xfffffffc00f08947 */ /* 0x004fea000383ffff */
[----:B------:R-:W-:Y:S05]  /*bfc0*/  BRA `(.L_x_137) ;  /* 0xffffffd000a87947 */ /* 0x000fea000383ffff */
.L_x_146:
[----:B-1----:R1:W2:Y:S02]  /*bfd0*/  SYNCS.PHASECHK.TRANS64.TRYWAIT P0, [R149+URZ+0x30], R6 ;  /* 0x00003006950075a7 */ /* 0x0022a400080011ff */
[----:B--2---:R-:W-:Y:S05]  /*bfe0*/  @!P0 NANOSLEEP.SYNCS 0x989680 ;  /* 0x009896800000895d */ /* 0x004fea0003900000 */
[----:B------:R-:W2:Y:S02]  /*bff0*/  @!P0 SYNCS.PHASECHK.TRANS64 P0, [R149+URZ+0x30], R6 ;  /* 0x00003006950085a7 */ /* 0x000ea400080010ff */
[----:B--2---:R-:W-:Y:S05]  /*c000*/  @!P0 BRA `(.L_x_146) ;  /* 0xfffffffc00f08947 */ /* 0x004fea000383ffff */
[----:B------:R-:W-:Y:S05]  /*c010*/  BRA `(.L_x_145) ;  /* 0xffffffdc002c7947 */ /* 0x000fea000383ffff */
.L_x_154:
[----:B-1----:R1:W2:Y:S02]  /*c020*/  SYNCS.PHASECHK.TRANS64.TRYWAIT P0, [R60+URZ+0x30], R147 ;  /* 0x000030933c0075a7 */ /* 0x0022a400080011ff */
[----:B--2---:R-:W-:Y:S05]  /*c030*/  @!P0 NANOSLEEP.SYNCS 0x989680 ;  /* 0x009896800000895d */ /* 0x004fea0003900000 */
[----:B------:R-:W2:Y:S02]  /*c040*/  @!P0 SYNCS.PHASECHK.TRANS64 P0, [R60+URZ+0x30], R147 ;  /* 0x000030933c0085a7 */ /* 0x000ea400080010ff */
[----:B--2---:R-:W-:Y:S05]  /*c050*/  @!P0 BRA `(.L_x_154) ;  /* 0xfffffffc00f08947 */ /* 0x004fea000383ffff */
[----:B------:R-:W-:Y:S05]  /*c060*/  BRA `(.L_x_153) ;  /* 0xffffffe400b07947 */ /* 0x000fea000383ffff */
        .weak           $__internal_0_$__cuda_sm10x_tcgen05_guardrail_trap_col_being_dealloced_not_returned_by_alloc
        .type           $__internal_0_$__cuda_sm10x_tcgen05_guardrail_trap_col_being_dealloced_not_returned_by_alloc,@function
        .size           $__internal_0_$__cuda_sm10x_tcgen05_guardrail_trap_col_being_dealloced_not_returned_by_alloc,($__internal_1_$__cuda_sm10x_tcgen05_guardrail_trap_phase_invalid_during_alloc - $__internal_0_$__cuda_sm10x_tcgen05_guardrail_trap_col_being_dealloced_not_returned_by_alloc)
$__internal_0_$__cuda_sm10x_tcgen05_guardrail_trap_col_being_dealloced_not_returned_by_alloc:
[----:B------:R-:W-:Y:S05]  /*c070*/  BPT.TRAP 0x1 ;  /* 0x000000040000795c */ /* 0x000fea0000300000 */
[----:B------:R-:W-:-:S04]  /*c080*/  HFMA2 R3, -RZ, RZ, 0, 0 ;  /* 0x00000000ff037431 */ /* 0x000fc800000001ff */
[----:B------:R-:W-:Y:S05]  /*c090*/  RET.REL.NODEC R2 `(_ZN7cutlass13device_kernelINS_4gemm6kernel13GemmUniversalIN4cute5tupleIJiiiiEEENS1_10collective13CollectiveMmaINS1_35MainloopSm100TmaUmmaWarpSpecializedILi3ELi2ELi2ENS5_IJNS4_1CILi1EEESB_SB_EEEEENS5_IJNSA_ILi128EEENSA_ILi256EEENSA_ILi32EEEEEEfNS5_IJlSB_lEEEfSI_NS4_8TiledMMAINS4_8MMA_AtomIJNS4_17SM100_MMA_TF32_SSINS_10tfloat32_tESM_fLi128ELi256ELNS4_4UMMA5MajorE0ELSO_0ELNSN_7ScaleInE0ELSP_0EEEEEENS4_6LayoutISC_NS5_IJNSA_ILi0EEEST_ST_EEEEENS5_IJNS4_10UnderscoreESW_SW_EEEEENS4_13SM90_TMA_LOADENS4_14ComposedLayoutINS4_7SwizzleILi3ELi4ELi3EEENS4_18smem_ptr_flag_bitsILi32EEENSS_INS5_IJNSA_ILi8EEESG_EEENS5_IJSG_SB_EEEEEEEvNS4_8identityESZ_S19_vS1A_EENS_8epilogue10collective18CollectiveEpilogueINS1C_23Sm100TmaWarpSpecializedILi4ELi2ELi32ELb1ELb0EEEJSH_NS5_IJNSS_ISE_SB_EENSS_ISG_SB_EEEEEfSI_fSI_NS1C_6fusion15FusionCallbacksIS1G_NS1K_17LinearCombinationIffffLNS_15FloatRoundStyleE2EEESH_S1J_JEEENS4_5SM1004TMEM4LOAD26SM100_TMEM_LOAD_32dp32b32xESZ_S19_NS4_39AutoVectorizingCopyWithAssumedAlignmentILi128EEENS4_14SM90_TMA_STOREES19_S1V_S1V_EEEvvEEEEvNT_6ParamsE) ;  /* 0xffffff3c02d87950 */ /* 0x000fea0003c3ffff */
        .weak           $__internal_1_$__cuda_sm10x_tcgen05_guardrail_trap_phase_invalid_during_alloc
        .type           $__internal_1_$__cuda_sm10x_tcgen05_guardrail_trap_phase_invalid_during_alloc,@function
        .size           $__internal_1_$__cuda_sm10x_tcgen05_guardrail_trap_phase_invalid_during_alloc,($__internal_2_$__cuda_sm10x_tcgen05_guardrail_trap_unallocated_columns_being_dealloced - $__internal_1_$__cuda_sm10x_tcgen05_guardrail_trap_phase_invalid_during_alloc)
$__internal_1_$__cuda_sm10x_tcgen05_guardrail_trap_phase_invalid_during_alloc:
[----:B------:R-:W-:Y:S05]  /*c0a0*/  BPT.TRAP 0x1 ;  /* 0x000000040000795c */ /* 0x000fea0000300000 */
[----:B------:R-:W-:-:S04]  /*c0b0*/  MOV R3, 0x0 ;  /* 0x0000000000037802 */ /* 0x000fc80000000f00 */
[----:B------:R-:W-:Y:S05]  /*c0c0*/  RET.REL.NODEC R2 `(_ZN7cutlass13device_kernelINS_4gemm6kernel13GemmUniversalIN4cute5tupleIJiiiiEEENS1_10collective13CollectiveMmaINS1_35MainloopSm100TmaUmmaWarpSpecializedILi3ELi2ELi2ENS5_IJNS4_1CILi1EEESB_SB_EEEEENS5_IJNSA_ILi128EEENSA_ILi256EEENSA_ILi32EEEEEEfNS5_IJlSB_lEEEfSI_NS4_8TiledMMAINS4_8MMA_AtomIJNS4_17SM100_MMA_TF32_SSINS_10tfloat32_tESM_fLi128ELi256ELNS4_4UMMA5MajorE0ELSO_0ELNSN_7ScaleInE0ELSP_0EEEEEENS4_6LayoutISC_NS5_IJNSA_ILi0EEEST_ST_EEEEENS5_IJNS4_10UnderscoreESW_SW_EEEEENS4_13SM90_TMA_LOADENS4_14ComposedLayoutINS4_7SwizzleILi3ELi4ELi3EEENS4_18smem_ptr_flag_bitsILi32EEENSS_INS5_IJNSA_ILi8EEESG_EEENS5_IJSG_SB_EEEEEEEvNS4_8identityESZ_S19_vS1A_EENS_8epilogue10collective18CollectiveEpilogueINS1C_23Sm100TmaWarpSpecializedILi4ELi2ELi32ELb1ELb0EEEJSH_NS5_IJNSS_ISE_SB_EENSS_ISG_SB_EEEEEfSI_fSI_NS1C_6fusion15FusionCallbacksIS1G_NS1K_17LinearCombinationIffffLNS_15FloatRoundStyleE2EEESH_S1J_JEEENS4_5SM1004TMEM4LOAD26SM100_TMEM_LOAD_32dp32b32xESZ_S19_NS4_39AutoVectorizingCopyWithAssumedAlignmentILi128EEENS4_14SM90_TMA_STOREES19_S1V_S1V_EEEvvEEEEvNT_6ParamsE) ;  /* 0xffffff3c02cc7950 */ /* 0x000fea0003c3ffff */
        .weak           $__internal_2_$__cuda_sm10x_tcgen05_guardrail_trap_unallocated_columns_being_dealloced
        .type           $__internal_2_$__cuda_sm10x_tcgen05_guardrail_trap_unallocated_columns_being_dealloced,@function
        .size           $__internal_2_$__cuda_sm10x_tcgen05_guardrail_trap_unallocated_columns_being_dealloced,(.L_x_211 - $__internal_2_$__cuda_sm10x_tcgen05_guardrail_trap_unallocated_columns_being_dealloced)
$__internal_2_$__cuda_sm10x_tcgen05_guardrail_trap_unallocated_columns_being_dealloced:
[----:B------:R-:W-:Y:S05]  /*c0d0*/  BPT.TRAP 0x1 ;  /* 0x000000040000795c */ /* 0x000fea0000300000 */
[----:B------:R-:W-:-:S04]  /*c0e0*/  HFMA2 R3, -RZ, RZ, 0, 0 ;  /* 0x00000000ff037431 */ /* 0x000fc800000001ff */
[----:B------:R-:W-:Y:S05]  /*c0f0*/  RET.REL.NODEC R2 `(_ZN7cutlass13device_kernelINS_4gemm6kernel13GemmUniversalIN4cute5tupleIJiiiiEEENS1_10collective13CollectiveMmaINS1_35MainloopSm100TmaUmmaWarpSpecializedILi3ELi2ELi2ENS5_IJNS4_1CILi1EEESB_SB_EEEEENS5_IJNSA_ILi128EEENSA_ILi256EEENSA_ILi32EEEEEEfNS5_IJlSB_lEEEfSI_NS4_8TiledMMAINS4_8MMA_AtomIJNS4_17SM100_MMA_TF32_SSINS_10tfloat32_tESM_fLi128ELi256ELNS4_4UMMA5MajorE0ELSO_0ELNSN_7ScaleInE0ELSP_0EEEEEENS4_6LayoutISC_NS5_IJNSA_ILi0EEEST_ST_EEEEENS5_IJNS4_10UnderscoreESW_SW_EEEEENS4_13SM90_TMA_LOADENS4_14ComposedLayoutINS4_7SwizzleILi3ELi4ELi3EEENS4_18smem_ptr_flag_bitsILi32EEENSS_INS5_IJNSA_ILi8EEESG_EEENS5_IJSG_SB_EEEEEEEvNS4_8identityESZ_S19_vS1A_EENS_8epilogue10collective18CollectiveEpilogueINS1C_23Sm100TmaWarpSpecializedILi4ELi2ELi32ELb1ELb0EEEJSH_NS5_IJNSS_ISE_SB_EENSS_ISG_SB_EEEEEfSI_fSI_NS1C_6fusion15FusionCallbacksIS1G_NS1K_17LinearCombinationIffffLNS_15FloatRoundStyleE2EEESH_S1J_JEEENS4_5SM1004TMEM4LOAD26SM100_TMEM_LOAD_32dp32b32xESZ_S19_NS4_39AutoVectorizingCopyWithAssumedAlignmentILi128EEENS4_14SM90_TMA_STOREES19_S1V_S1V_EEEvvEEEEvNT_6ParamsE) ;  /* 0xffffff3c02c07950 */ /* 0x000fea0003c3ffff */
.L_x_210:
[----:B------:R-:W-:-:S00]  /*c100*/  BRA `(.L_x_210) ;  /* 0xfffffffc00fc7947 */ /* 0x000fc0000383ffff */
[----:B------:R-:W-:-:S00]  /*c110*/  NOP ;  /* 0x0000000000007918 */ /* 0x000fc00000000000 */
        /* <DEDUP_REMOVED lines=14> */
.L_x_211:


//--------------------- .nv.global.init           --------------------------
	.section	.nv.global.init,"aw",@progbits
.nv.global.init:
	.type		$str$27,@object
	.size		$str$27,($str$28 - $str$27)
$str$27:
        /*0000*/ 	.byte	0x28, 0x61, 0x64, 0x64, 0x72, 0x65, 0x73, 0x73, 0x20, 0x26, 0x20, 0x6d, 0x61, 0x73, 0x6b, 0x29
        /*0010*/ 	.byte	0x20, 0x3d, 0x3d, 0x20, 0x30, 0x00
	.type		$str$28,@object
	.size		$str$28,($str$26 - $str$28)
$str$28:
        /*0016*/ 	.byte	0x2f, 0x74, 0x6d, 0x70, 0x2f, 0x63, 0x75, 0x74, 0x6c, 0x61, 0x73, 0x73, 0x5f, 0x73, 0x77, 0x65
        /*0026*/ 	.byte	0x65, 0x70, 0x5f, 0x73, 0x72, 0x63, 0x2f, 0x69, 0x6e, 0x63, 0x6c, 0x75, 0x64, 0x65, 0x2f, 0x63
        /*0036*/ 	.byte	0x75, 0x74, 0x65, 0x2f, 0x70, 0x6f, 0x69, 0x6e, 0x74, 0x65, 0x72, 0x5f, 0x66, 0x6c, 0x61, 0x67
        /*0046*/ 	.byte	0x67, 0x65, 0x64, 0x2e, 0x68, 0x70, 0x70, 0x00
	.type		$str$26,@object
	.size		$str$26,($str$25 - $str$26)
$str$26:
        /*004e*/ 	.byte	0x2f, 0x74, 0x6d, 0x70, 0x2f, 0x63, 0x75, 0x74, 0x6c, 0x61, 0x73, 0x73, 0x5f, 0x73, 0x77, 0x65
        /*005e*/ 	.byte	0x65, 0x70, 0x5f, 0x73, 0x72, 0x63, 0x2f, 0x69, 0x6e, 0x63, 0x6c, 0x75, 0x64, 0x65, 0x2f, 0x63
        /*006e*/ 	.byte	0x75, 0x74, 0x65, 0x2f, 0x61, 0x74, 0x6f, 0x6d, 0x2f, 0x63, 0x6f, 0x70, 0x79, 0x5f, 0x74, 0x72
        /*007e*/ 	.byte	0x61, 0x69, 0x74, 0x73, 0x5f, 0x73, 0x6d, 0x31, 0x30, 0x30, 0x2e, 0x68, 0x70, 0x70, 0x00
	.type		$str$25,@object
	.size		$str$25,(__unnamed_1 - $str$25)
$str$25:
        /*008d*/ 	.byte	0x28, 0x28, 0x75, 0x69, 0x6e, 0x74, 0x33, 0x32, 0x5f, 0x74, 0x28, 0x74, 0x68, 0x72, 0x65, 0x61
        /*009d*/ 	.byte	0x64, 0x49, 0x64, 0x78, 0x2e, 0x78, 0x29, 0x20, 0x2f, 0x20, 0x33, 0x32, 0x29, 0x20, 0x25, 0x20
        /*00ad*/ 	.byte	0x34, 0x29, 0x20, 0x3d, 0x3d, 0x20, 0x28, 0x28, 0x28, 0x74, 0x6d, 0x65, 0x6d, 0x5f, 0x61, 0x64
        /*00bd*/ 	.byte	0x64, 0x72, 0x20, 0x3e, 0x3e, 0x20, 0x31, 0x36, 0x29, 0x20, 0x2f, 0x20, 0x33, 0x32, 0x29, 0x20
        /*00cd*/ 	.byte	0x25, 0x20, 0x34, 0x29, 0x00
	.type		__unnamed_1,@object
	.size		__unnamed_1,(__unnamed_2 - __unnamed_1)
__unnamed_1:
        /*00d2*/ 	.byte	0x61, 0x75, 0x74, 0x6f, 0x20, 0x63, 0x75, 0x74, 0x65, 0x3a, 0x3a, 0x61, 0x73, 0x5f, 0x70, 0x6f
        /* <DEDUP_REMOVED lines=23> */
        /*0252*/ 	.byte	0x43, 0x3c, 0x34, 0x30, 0x39, 0x36, 0x3e, 0x3e, 0x3e, 0x3e, 0x5d, 0x00
	.type		__unnamed_2,@object
	.size		__unnamed_2,(.L_2 - __unnamed_2)
__unnamed_2:
        /* <DEDUP_REMOVED lines=44> */
.L_2:


//--------------------- .nv.shared._ZN7cutlass13device_kernelINS_4gemm6kernel13GemmUniversalIN4cute5tupleIJiiiiEEENS1_10collective13CollectiveMmaINS1_35MainloopSm100TmaUmmaWarpSpecializedILi3ELi2ELi2ENS5_IJNS4_1CILi1EEESB_SB_EEEEENS5_IJNSA_ILi128EEENSA_ILi256EEENSA_ILi32EEEEEEfNS5_IJlSB_lEEEfSI_NS4_8TiledMMAINS4_8MMA_AtomIJNS4_17SM100_MMA_TF32_SSINS_10tfloat32_tESM_fLi128ELi256ELNS4_4UMMA5MajorE0ELSO_0ELNSN_7ScaleInE0ELSP_0EEEEEENS4_6LayoutISC_NS5_IJNSA_ILi0EEEST_ST_EEEEENS5_IJNS4_10UnderscoreESW_SW_EEEEENS4_13SM90_TMA_LOADENS4_14ComposedLayoutINS4_7SwizzleILi3ELi4ELi3EEENS4_18smem_ptr_flag_bitsILi32EEENSS_INS5_IJNSA_ILi8EEESG_EEENS5_IJSG_SB_EEEEEEEvNS4_8identityESZ_S19_vS1A_EENS_8epilogue10collective18CollectiveEpilogueINS1C_23Sm100TmaWarpSpecializedILi4ELi2ELi32ELb1ELb0EEEJSH_NS5_IJNSS_ISE_SB_EENSS_ISG_SB_EEEEEfSI_fSI_NS1C_6fusion15FusionCallbacksIS1G_NS1K_17LinearCombinationIffffLNS_15FloatRoundStyleE2EEESH_S1J_JEEENS4_5SM1004TMEM4LOAD26SM100_TMEM_LOAD_32dp32b32xESZ_S19_NS4_39AutoVectorizingCopyWithAssumedAlignmentILi128EEENS4_14SM90_TMA_STOREES19_S1V_S1V_EEEvvEEEEvNT_6ParamsE --------------------------
	.section	.nv.shared._ZN7cutlass13device_kernelINS_4gemm6kernel13GemmUniversalIN4cute5tupleIJiiiiEEENS1_10collective13CollectiveMmaINS1_35MainloopSm100TmaUmmaWarpSpecializedILi3ELi2ELi2ENS5_IJNS4_1CILi1EEESB_SB_EEEEENS5_IJNSA_ILi128EEENSA_ILi256EEENSA_ILi32EEEEEEfNS5_IJlSB_lEEEfSI_NS4_8TiledMMAINS4_8MMA_AtomIJNS4_17SM100_MMA_TF32_SSINS_10tfloat32_tESM_fLi128ELi256ELNS4_4UMMA5MajorE0ELSO_0ELNSN_7ScaleInE0ELSP_0EEEEEENS4_6LayoutISC_NS5_IJNSA_ILi0EEEST_ST_EEEEENS5_IJNS4_10UnderscoreESW_SW_EEEEENS4_13SM90_TMA_LOADENS4_14ComposedLayoutINS4_7SwizzleILi3ELi4ELi3EEENS4_18smem_ptr_flag_bitsILi32EEENSS_INS5_IJNSA_ILi8EEESG_EEENS5_IJSG_SB_EEEEEEEvNS4_8identityESZ_S19_vS1A_EENS_8epilogue10collective18CollectiveEpilogueINS1C_23Sm100TmaWarpSpecializedILi4ELi2ELi32ELb1ELb0EEEJSH_NS5_IJNSS_ISE_SB_EENSS_ISG_SB_EEEEEfSI_fSI_NS1C_6fusion15FusionCallbacksIS1G_NS1K_17LinearCombinationIffffLNS_15FloatRoundStyleE2EEESH_S1J_JEEENS4_5SM1004TMEM4LOAD26SM100_TMEM_LOAD_32dp32b32xESZ_S19_NS4_39AutoVectorizingCopyWithAssumedAlignmentILi128EEENS4_14SM90_TMA_STOREES19_S1V_S1V_EEEvvEEEEvNT_6ParamsE,"aw",@nobits
	.sectionflags	@""
	.align	16
	.zero		1024


//--------------------- .nv.shared.reserved.0     --------------------------
	.section	.nv.shared.reserved.0,"aw",@nobits
	.weak		__nv_reservedSMEM_offset_0_alias
	.size		__nv_reservedSMEM_offset_0_alias, 0, 64
	.other		__nv_reservedSMEM_offset_0_alias,@"STO_CUDA_RESERVED_SHARED STV_DEFAULT"
__nv_reservedSMEM_offset_0_alias:
	.zero		0
.nv.shared.reserved.0:
	.zero		64
	.weak		__nv_reservedSMEM_tcgen05_partition
	.type		__nv_reservedSMEM_tcgen05_partition,@object
	.size		__nv_reservedSMEM_tcgen05_partition,(.L_0 - __nv_reservedSMEM_tcgen05_partition)
__nv_reservedSMEM_tcgen05_partition:
	.zero		32
.L_0:


//--------------------- .nv.global                --------------------------
	.section	.nv.global,"aw",@nobits
.nv.global:
	.type		_ZN40_INTERNAL_1aafccd9_4_k_cu_43fe1452_282304cute1_E,@object
	.size		_ZN40_INTERNAL_1aafccd9_4_k_cu_43fe1452_282304cute1_E,(_ZN40_INTERNAL_1aafccd9_4_k_cu_43fe1452_282304cuda3std3__45__cpo6cbeginE - _ZN40_INTERNAL_1aafccd9_4_k_cu_43fe1452_282304cute1_E)
_ZN40_INTERNAL_1aafccd9_4_k_cu_43fe1452_282304cute1_E:
	.zero		1
	.type		_ZN40_INTERNAL_1aafccd9_4_k_cu_43fe1452_282304cuda3std3__45__cpo6cbeginE,@object
	.size		_ZN40_INTERNAL_1aafccd9_4_k_cu_43fe1452_282304cuda3std3__45__cpo6cbeginE,(_ZN40_INTERNAL_1aafccd9_4_k_cu_43fe1452_282304cuda3std3__48in_placeE - _ZN40_INTERNAL_1aafccd9_4_k_cu_43fe1452_282304cuda3std3__45__cpo6cbeginE)
_ZN40_INTERNAL_1aafccd9_4_k_cu_43fe1452_282304cuda3std3__45__cpo6cbeginE:
	.zero		1
	.type		_ZN40_INTERNAL_1aafccd9_4_k_cu_43fe1452_282304cuda3std3__48in_placeE,@object
	.size		_ZN40_INTERNAL_1aafccd9_4_k_cu_43fe1452_282304cuda3std3__48in_placeE,(_ZN40_INTERNAL_1aafccd9_4_k_cu_43fe1452_282304cuda3std6ranges3__45__cpo9iter_moveE - _ZN40_INTERNAL_1aafccd9_4_k_cu_43fe1452_282304cuda3std3__48in_placeE)
_ZN40_INTERNAL_1aafccd9_4_k_cu_43fe1452_282304cuda3std3__48in_placeE:
	.zero		1
	.type		_ZN40_INTERNAL_1aafccd9_4_k_cu_43fe1452_282304cuda3std6ranges3__45__cpo9iter_moveE,@object
	.size		_ZN40_INTERNAL_1aafccd9_4_k_cu_43fe1452_282304cuda3std6ranges3__45__cpo9iter_moveE,(_ZN40_INTERNAL_1aafccd9_4_k_cu_43fe1452_282304cuda3std3__45__cpo5beginE - _ZN40_INTERNAL_1aafccd9_4_k_cu_43fe1452_282304cuda3std6ranges3__45__cpo9iter_moveE)
_ZN40_INTERNAL_1aafccd9_4_k_cu_43fe1452_282304cuda3std6ranges3__45__cpo9iter_moveE:
	.zero		1
	.type		_ZN40_INTERNAL_1aafccd9_4_k_cu_43fe1452_282304cuda3std3__45__cpo5beginE,@object
	.size		_ZN40_INTERNAL_1aafccd9_4_k_cu_43fe1452_282304cuda3std3__45__cpo5beginE,(_ZN40_INTERNAL_1aafccd9_4_k_cu_43fe1452_282304cuda3std3__442_GLOBAL__N__1aafccd9_4_k_cu_43fe1452_282306ignoreE - _ZN40_INTERNAL_1aafccd9_4_k_cu_43fe1452_282304cuda3std3__45__cpo5beginE)
_ZN40_INTERNAL_1aafccd9_4_k_cu_43fe1452_282304cuda3std3__45__cpo5beginE:
	.zero		1
	.type		_ZN40_INTERNAL_1aafccd9_4_k_cu_43fe1452_282304cuda3std3__442_GLOBAL__N__1aafccd9_4_k_cu_43fe1452_282306ignoreE,@object
	.size		_ZN40_INTERNAL_1aafccd9_4_k_cu_43fe1452_282304cuda3std3__442_GLOBAL__N__1aafccd9_4_k_cu_43fe1452_282306ignoreE,(_ZN40_INTERNAL_1aafccd9_4_k_cu_43fe1452_282304cute7productE - _ZN40_INTERNAL_1aafccd9_4_k_cu_43fe1452_282304cuda3std3__442_GLOBAL__N__1aafccd9_4_k_cu_43fe1452_282306ignoreE)
_ZN40_INTERNAL_1aafccd9_4_k_cu_43fe1452_282304cuda3std3__442_GLOBAL__N__1aafccd9_4_k_cu_43fe1452_282306ignoreE:
	.zero		1
	.type		_ZN40_INTERNAL_1aafccd9_4_k_cu_43fe1452_282304cute7productE,@object
	.size		_ZN40_INTERNAL_1aafccd9_4_k_cu_43fe1452_282304cute7productE,(_ZN40_INTERNAL_1aafccd9_4_k_cu_43fe1452_282304cuda3std3__45__cpo3endE - _ZN40_INTERNAL_1aafccd9_4_k_cu_43fe1452_282304cute7productE)
_ZN40_INTERNAL_1aafccd9_4_k_cu_43fe1452_282304cute7productE:
	.zero		1
	.type		_ZN40_INTERNAL_1aafccd9_4_k_cu_43fe1452_282304cuda3std3__45__cpo3endE,@object
	.size		_ZN40_INTERNAL_1aafccd9_4_k_cu_43fe1452_282304cuda3std3__45__cpo3endE,(_ZN40_INTERNAL_1aafccd9_4_k_cu_43fe1452_282304cuda3std3__419piecewise_constructE - _ZN40_INTERNAL_1aafccd9_4_k_cu_43fe1452_282304cuda3std3__45__cpo3endE)
_ZN40_INTERNAL_1aafccd9_4_k_cu_43fe1452_282304cuda3std3__45__cpo3endE:
	.zero		1
	.type		_ZN40_INTERNAL_1aafccd9_4_k_cu_43fe1452_282304cuda3std3__419piecewise_constructE,@object
	.size		_ZN40_INTERNAL_1aafccd9_4_k_cu_43fe1452_282304cuda3std3__419piecewise_constructE,(_ZN40_INTERNAL_1aafccd9_4_k_cu_43fe1452_282304cuda3std3__45__cpo4cendE - _ZN40_INTERNAL_1aafccd9_4_k_cu_43fe1452_282304cuda3std3__419piecewise_constructE)
_ZN40_INTERNAL_1aafccd9_4_k_cu_43fe1452_282304cuda3std3__419piecewise_constructE:
	.zero		1
	.type		_ZN40_INTERNAL_1aafccd9_4_k_cu_43fe1452_282304cuda3std3__45__cpo4cendE,@object
	.size		_ZN40_INTERNAL_1aafccd9_4_k_cu_43fe1452_282304cuda3std3__45__cpo4cendE,(_ZN40_INTERNAL_1aafccd9_4_k_cu_43fe1452_282304cuda3std6ranges3__45__cpo4swapE - _ZN40_INTERNAL_1aafccd9_4_k_cu_43fe1452_282304cuda3std3__45__cpo4cendE)
_ZN40_INTERNAL_1aafccd9_4_k_cu_43fe1452_282304cuda3std3__45__cpo4cendE:
	.zero		1
	.type		_ZN40_INTERNAL_1aafccd9_4_k_cu_43fe1452_282304cuda3std6ranges3__45__cpo4swapE,@object
	.size		_ZN40_INTERNAL_1aafccd9_4_k_cu_43fe1452_282304cuda3std6ranges3__45__cpo4swapE,(.L_10 - _ZN40_INTERNAL_1aafccd9_4_k_cu_43fe1452_282304cuda3std6ranges3__45__cpo4swapE)
_ZN40_INTERNAL_1aafccd9_4_k_cu_43fe1452_282304cuda3std6ranges3__45__cpo4swapE:
	.zero		1
.L_10:


//--------------------- .nv.constant0._ZN7cutlass13device_kernelINS_4gemm6kernel13GemmUniversalIN4cute5tupleIJiiiiEEENS1_10collective13CollectiveMmaINS1_35MainloopSm100TmaUmmaWarpSpecializedILi3ELi2ELi2ENS5_IJNS4_1CILi1EEESB_SB_EEEEENS5_IJNSA_ILi128EEENSA_ILi256EEENSA_ILi32EEEEEEfNS5_IJlSB_lEEEfSI_NS4_8TiledMMAINS4_8MMA_AtomIJNS4_17SM100_MMA_TF32_SSINS_10tfloat32_tESM_fLi128ELi256ELNS4_4UMMA5MajorE0ELSO_0ELNSN_7ScaleInE0ELSP_0EEEEEENS4_6LayoutISC_NS5_IJNSA_ILi0EEEST_ST_EEEEENS5_IJNS4_10UnderscoreESW_SW_EEEEENS4_13SM90_TMA_LOADENS4_14ComposedLayoutINS4_7SwizzleILi3ELi4ELi3EEENS4_18smem_ptr_flag_bitsILi32EEENSS_INS5_IJNSA_ILi8EEESG_EEENS5_IJSG_SB_EEEEEEEvNS4_8identityESZ_S19_vS1A_EENS_8epilogue10collective18CollectiveEpilogueINS1C_23Sm100TmaWarpSpecializedILi4ELi2ELi32ELb1ELb0EEEJSH_NS5_IJNSS_ISE_SB_EENSS_ISG_SB_EEEEEfSI_fSI_NS1C_6fusion15FusionCallbacksIS1G_NS1K_17LinearCombinationIffffLNS_15FloatRoundStyleE2EEESH_S1J_JEEENS4_5SM1004TMEM4LOAD26SM100_TMEM_LOAD_32dp32b32xESZ_S19_NS4_39AutoVectorizingCopyWithAssumedAlignmentILi128EEENS4_14SM90_TMA_STOREES19_S1V_S1V_EEEvvEEEEvNT_6ParamsE --------------------------
	.section	.nv.constant0._ZN7cutlass13device_kernelINS_4gemm6kernel13GemmUniversalIN4cute5tupleIJiiiiEEENS1_10collective13CollectiveMmaINS1_35MainloopSm100TmaUmmaWarpSpecializedILi3ELi2ELi2ENS5_IJNS4_1CILi1EEESB_SB_EEEEENS5_IJNSA_ILi128EEENSA_ILi256EEENSA_ILi32EEEEEEfNS5_IJlSB_lEEEfSI_NS4_8TiledMMAINS4_8MMA_AtomIJNS4_17SM100_MMA_TF32_SSINS_10tfloat32_tESM_fLi128ELi256ELNS4_4UMMA5MajorE0ELSO_0ELNSN_7ScaleInE0ELSP_0EEEEEENS4_6LayoutISC_NS5_IJNSA_ILi0EEEST_ST_EEEEENS5_IJNS4_10UnderscoreESW_SW_EEEEENS4_13SM90_TMA_LOADENS4_14ComposedLayoutINS4_7SwizzleILi3ELi4ELi3EEENS4_18smem_ptr_flag_bitsILi32EEENSS_INS5_IJNSA_ILi8EEESG_EEENS5_IJSG_SB_EEEEEEEvNS4_8identityESZ_S19_vS1A_EENS_8epilogue10collective18CollectiveEpilogueINS1C_23Sm100TmaWarpSpecializedILi4ELi2ELi32ELb1ELb0EEEJSH_NS5_IJNSS_ISE_SB_EENSS_ISG_SB_EEEEEfSI_fSI_NS1C_6fusion15FusionCallbacksIS1G_NS1K_17LinearCombinationIffffLNS_15FloatRoundStyleE2EEESH_S1J_JEEENS4_5SM1004TMEM4LOAD26SM100_TMEM_LOAD_32dp32b32xESZ_S19_NS4_39AutoVectorizingCopyWithAssumedAlignmentILi128EEENS4_14SM90_TMA_STOREES19_S1V_S1V_EEEvvEEEEvNT_6ParamsE,"a",@progbits
	.sectionflags	@""
	.align	4
.nv.constant0._ZN7cutlass13device_kernelINS_4gemm6kernel13GemmUniversalIN4cute5tupleIJiiiiEEENS1_10collective13CollectiveMmaINS1_35MainloopSm100TmaUmmaWarpSpecializedILi3ELi2ELi2ENS5_IJNS4_1CILi1EEESB_SB_EEEEENS5_IJNSA_ILi128EEENSA_ILi256EEENSA_ILi32EEEEEEfNS5_IJlSB_lEEEfSI_NS4_8TiledMMAINS4_8MMA_AtomIJNS4_17SM100_MMA_TF32_SSINS_10tfloat32_tESM_fLi128ELi256ELNS4_4UMMA5MajorE0ELSO_0ELNSN_7ScaleInE0ELSP_0EEEEEENS4_6LayoutISC_NS5_IJNSA_ILi0EEEST_ST_EEEEENS5_IJNS4_10UnderscoreESW_SW_EEEEENS4_13SM90_TMA_LOADENS4_14ComposedLayoutINS4_7SwizzleILi3ELi4ELi3EEENS4_18smem_ptr_flag_bitsILi32EEENSS_INS5_IJNSA_ILi8EEESG_EEENS5_IJSG_SB_EEEEEEEvNS4_8identityESZ_S19_vS1A_EENS_8epilogue10collective18CollectiveEpilogueINS1C_23Sm100TmaWarpSpecializedILi4ELi2ELi32ELb1ELb0EEEJSH_NS5_IJNSS_ISE_SB_EENSS_ISG_SB_EEEEEfSI_fSI_NS1C_6fusion15FusionCallbacksIS1G_NS1K_17LinearCombinationIffffLNS_15FloatRoundStyleE2EEESH_S1J_JEEENS4_5SM1004TMEM4LOAD26SM100_TMEM_LOAD_32dp32b32xESZ_S19_NS4_39AutoVectorizingCopyWithAssumedAlignmentILi128EEENS4_14SM90_TMA_STOREES19_S1V_S1V_EEEvvEEEEvNT_6ParamsE:
	.zero		2944


//--------------------- SYMBOLS --------------------------

	.type		.nv.reservedSmem.offset0,@object
	.size		.nv.reservedSmem.offset0,0x4
	.type		.nv.reservedSmem.cap,@object
	.size		.nv.reservedSmem.cap,0x4
	.type		__assertfail,@function
